	.target	sm_90a

	.elftype	@"ET_EXEC"


//--------------------- .note.nv.tkinfo           --------------------------
	.section	.note.nv.tkinfo,"",@"SHT_NOTE"
	.sectionflags	@"SHF_NOTE_NV_TKINFO"
	.tkinfo
        /*0018*/ 	.word	0x00000002
        /*0030*/ 	.string	""
        /*0030*/ 	.string	"ptxas"
        /*0030*/ 	.string	"Cuda compilation tools, release 13.0, V13.0.88"
        /*0030*/ 	.string	"Build cuda_13.0.r13.0/compiler.36424714_0"
        /*0030*/ 	.string	"-arch sm_90a -m 64 "



//--------------------- .note.nv.cuinfo           --------------------------
	.section	.note.nv.cuinfo,"",@"SHT_NOTE"
	.sectionflags	@"SHF_NOTE_NV_CUINFO"
        /*0018*/ 	.short	0x0002
        /*001a*/ 	.short	0x005a
        /*001c*/ 	.short	0x0082
	.zero		2


//--------------------- .nv.info                  --------------------------
	.section	.nv.info,"",@"SHT_CUDA_INFO"
	.align	4


	//----- nvinfo : EIATTR_REGCOUNT
	.align		4
        /*0000*/ 	.byte	0x04, 0x2f
        /*0002*/ 	.short	(.L_15 - .L_14)
	.align		4
.L_14:
        /*0004*/ 	.word	index@(_ZN7cutlass13device_kernelINS_4gemm6kernel13GemmUniversalIN4cute5tupleIJiiiiEEENS1_10collective13CollectiveMmaINS1_34MainloopSm90TmaGmmaWarpSpecializedILi17ENS5_IJNS4_1CILi1EEESB_SB_EEENS1_35KernelTmaWarpSpecializedCooperativeEEENS5_IJNSA_ILi384EEENSA_ILi32EEENSA_ILi16EEEEEENS_10bfloat16_tENS5_IJlSB_lEEESJ_SK_NS4_8TiledMMAINS4_8MMA_AtomIJNS4_4SM904GMMA27MMA_64x32x16_F32BF16BF16_SSILNSO_5MajorE0ELSQ_0ELNSO_7ScaleInE1ELSR_1EEEEEENS4_6LayoutINS5_IJNSA_ILi2EEESB_SB_EEENS5_IJSB_NSA_ILi0EEESX_EEEEENS5_IJNS4_10UnderscoreES10_S10_EEEEENS4_13SM90_TMA_LOADENS4_14ComposedLayoutINS4_7SwizzleILi1ELi4ELi3EEENS4_18smem_ptr_flag_bitsILi16EEENSU_INS5_IJNSA_ILi8EEESH_EEENS5_IJSH_SB_EEEEEEEvNS4_8identityES13_S1D_vS1E_EENS_8epilogue10collective6detail29Sm90TmaWarpSpecializedAdapterINS1H_15DefaultEpilogueISJ_SK_SK_NS1G_6thread17LinearCombinationISJ_Li1EffLNS1L_9ScaleType4KindE0ELNS_15FloatRoundStyleE2ESJ_EENS1_15EpilogueDefaultEEEEEvvEEEEvNT_6ParamsE)
        /*0008*/ 	.word	0x000000a8


	//----- nvinfo : EIATTR_FRAME_SIZE
	.align		4
.L_15:
        /*000c*/ 	.byte	0x04, 0x11
        /*000e*/ 	.short	(.L_17 - .L_16)
	.align		4
.L_16:
        /*0010*/ 	.word	index@(_ZN7cutlass13device_kernelINS_4gemm6kernel13GemmUniversalIN4cute5tupleIJiiiiEEENS1_10collective13CollectiveMmaINS1_34MainloopSm90TmaGmmaWarpSpecializedILi17ENS5_IJNS4_1CILi1EEESB_SB_EEENS1_35KernelTmaWarpSpecializedCooperativeEEENS5_IJNSA_ILi384EEENSA_ILi32EEENSA_ILi16EEEEEENS_10bfloat16_tENS5_IJlSB_lEEESJ_SK_NS4_8TiledMMAINS4_8MMA_AtomIJNS4_4SM904GMMA27MMA_64x32x16_F32BF16BF16_SSILNSO_5MajorE0ELSQ_0ELNSO_7ScaleInE1ELSR_1EEEEEENS4_6LayoutINS5_IJNSA_ILi2EEESB_SB_EEENS5_IJSB_NSA_ILi0EEESX_EEEEENS5_IJNS4_10UnderscoreES10_S10_EEEEENS4_13SM90_TMA_LOADENS4_14ComposedLayoutINS4_7SwizzleILi1ELi4ELi3EEENS4_18smem_ptr_flag_bitsILi16EEENSU_INS5_IJNSA_ILi8EEESH_EEENS5_IJSH_SB_EEEEEEEvNS4_8identityES13_S1D_vS1E_EENS_8epilogue10collective6detail29Sm90TmaWarpSpecializedAdapterINS1H_15DefaultEpilogueISJ_SK_SK_NS1G_6thread17LinearCombinationISJ_Li1EffLNS1L_9ScaleType4KindE0ELNS_15FloatRoundStyleE2ESJ_EENS1_15EpilogueDefaultEEEEEvvEEEEvNT_6ParamsE)
        /*0014*/ 	.word	0x00000000


	//----- nvinfo : EIATTR_MIN_STACK_SIZE
	.align		4
.L_17:
        /*0018*/ 	.byte	0x04, 0x12
        /*001a*/ 	.short	(.L_19 - .L_18)
	.align		4
.L_18:
        /*001c*/ 	.word	index@(_ZN7cutlass13device_kernelINS_4gemm6kernel13GemmUniversalIN4cute5tupleIJiiiiEEENS1_10collective13CollectiveMmaINS1_34MainloopSm90TmaGmmaWarpSpecializedILi17ENS5_IJNS4_1CILi1EEESB_SB_EEENS1_35KernelTmaWarpSpecializedCooperativeEEENS5_IJNSA_ILi384EEENSA_ILi32EEENSA_ILi16EEEEEENS_10bfloat16_tENS5_IJlSB_lEEESJ_SK_NS4_8TiledMMAINS4_8MMA_AtomIJNS4_4SM904GMMA27MMA_64x32x16_F32BF16BF16_SSILNSO_5MajorE0ELSQ_0ELNSO_7ScaleInE1ELSR_1EEEEEENS4_6LayoutINS5_IJNSA_ILi2EEESB_SB_EEENS5_IJSB_NSA_ILi0EEESX_EEEEENS5_IJNS4_10UnderscoreES10_S10_EEEEENS4_13SM90_TMA_LOADENS4_14ComposedLayoutINS4_7SwizzleILi1ELi4ELi3EEENS4_18smem_ptr_flag_bitsILi16EEENSU_INS5_IJNSA_ILi8EEESH_EEENS5_IJSH_SB_EEEEEEEvNS4_8identityES13_S1D_vS1E_EENS_8epilogue10collective6detail29Sm90TmaWarpSpecializedAdapterINS1H_15DefaultEpilogueISJ_SK_SK_NS1G_6thread17LinearCombinationISJ_Li1EffLNS1L_9ScaleType4KindE0ELNS_15FloatRoundStyleE2ESJ_EENS1_15EpilogueDefaultEEEEEvvEEEEvNT_6ParamsE)
        /*0020*/ 	.word	0x00000000
.L_19:


//--------------------- .nv.compat                --------------------------
	.section	.nv.compat,"",@"SHT_CUDA_COMPAT_INFO"
	.align	4
        /*0000*/ 	.byte	0x02, 0x09, 0x01, 0x00, 0x02, 0x02, 0x04, 0x00, 0x02, 0x05, 0x05, 0x00, 0x03, 0x07, 0x01, 0x01
        /*0010*/ 	.byte	0x02, 0x03, 0x01, 0x00, 0x02, 0x06, 0x01, 0x00, 0x04, 0x0b, 0x08, 0x00, 0x00, 0x00, 0x00, 0x00
        /*0020*/ 	.byte	0x00, 0x00, 0x00, 0x00


//--------------------- .nv.info._ZN7cutlass13device_kernelINS_4gemm6kernel13GemmUniversalIN4cute5tupleIJiiiiEEENS1_10collective13CollectiveMmaINS1_34MainloopSm90TmaGmmaWarpSpecializedILi17ENS5_IJNS4_1CILi1EEESB_SB_EEENS1_35KernelTmaWarpSpecializedCooperativeEEENS5_IJNSA_ILi384EEENSA_ILi32EEENSA_ILi16EEEEEENS_10bfloat16_tENS5_IJlSB_lEEESJ_SK_NS4_8TiledMMAINS4_8MMA_AtomIJNS4_4SM904GMMA27MMA_64x32x16_F32BF16BF16_SSILNSO_5MajorE0ELSQ_0ELNSO_7ScaleInE1ELSR_1EEEEEENS4_6LayoutINS5_IJNSA_ILi2EEESB_SB_EEENS5_IJSB_NSA_ILi0EEESX_EEEEENS5_IJNS4_10UnderscoreES10_S10_EEEEENS4_13SM90_TMA_LOADENS4_14ComposedLayoutINS4_7SwizzleILi1ELi4ELi3EEENS4_18smem_ptr_flag_bitsILi16EEENSU_INS5_IJNSA_ILi8EEESH_EEENS5_IJSH_SB_EEEEEEEvNS4_8identityES13_S1D_vS1E_EENS_8epilogue10collective6detail29Sm90TmaWarpSpecializedAdapterINS1H_15DefaultEpilogueISJ_SK_SK_NS1G_6thread17LinearCombinationISJ_Li1EffLNS1L_9ScaleType4KindE0ELNS_15FloatRoundStyleE2ESJ_EENS1_15EpilogueDefaultEEEEEvvEEEEvNT_6ParamsE --------------------------
	.section	.nv.info._ZN7cutlass13device_kernelINS_4gemm6kernel13GemmUniversalIN4cute5tupleIJiiiiEEENS1_10collective13CollectiveMmaINS1_34MainloopSm90TmaGmmaWarpSpecializedILi17ENS5_IJNS4_1CILi1EEESB_SB_EEENS1_35KernelTmaWarpSpecializedCooperativeEEENS5_IJNSA_ILi384EEENSA_ILi32EEENSA_ILi16EEEEEENS_10bfloat16_tENS5_IJlSB_lEEESJ_SK_NS4_8TiledMMAINS4_8MMA_AtomIJNS4_4SM904GMMA27MMA_64x32x16_F32BF16BF16_SSILNSO_5MajorE0ELSQ_0ELNSO_7ScaleInE1ELSR_1EEEEEENS4_6LayoutINS5_IJNSA_ILi2EEESB_SB_EEENS5_IJSB_NSA_ILi0EEESX_EEEEENS5_IJNS4_10UnderscoreES10_S10_EEEEENS4_13SM90_TMA_LOADENS4_14ComposedLayoutINS4_7SwizzleILi1ELi4ELi3EEENS4_18smem_ptr_flag_bitsILi16EEENSU_INS5_IJNSA_ILi8EEESH_EEENS5_IJSH_SB_EEEEEEEvNS4_8identityES13_S1D_vS1E_EENS_8epilogue10collective6detail29Sm90TmaWarpSpecializedAdapterINS1H_15DefaultEpilogueISJ_SK_SK_NS1G_6thread17LinearCombinationISJ_Li1EffLNS1L_9ScaleType4KindE0ELNS_15FloatRoundStyleE2ESJ_EENS1_15EpilogueDefaultEEEEEvvEEEEvNT_6ParamsE,"",@"SHT_CUDA_INFO"
	.sectionflags	@""
	.align	4


	//----- nvinfo : EIATTR_CUDA_API_VERSION
	.align		4
        /*0000*/ 	.byte	0x04, 0x37
        /*0002*/ 	.short	(.L_21 - .L_20)
.L_20:
        /*0004*/ 	.word	0x00000082


	//----- nvinfo : EIATTR_KPARAM_INFO
	.align		4
.L_21:
        /*0008*/ 	.byte	0x04, 0x17
        /*000a*/ 	.short	(.L_23 - .L_22)
.L_22:
        /*000c*/ 	.word	0x00000000
        /*0010*/ 	.short	0x0000
        /*0012*/ 	.short	0x0070
        /*0014*/ 	.byte	0x00, 0xf0, 0x01, 0x10


	//----- nvinfo : EIATTR_SPARSE_MMA_MASK
	.align		4
.L_23:
        /*0018*/ 	.byte	0x03, 0x50
        /*001a*/ 	.short	0x0000


	//----- nvinfo : EIATTR_MAXREG_COUNT
	.align		4
        /*001c*/ 	.byte	0x03, 0x1b
        /*001e*/ 	.short	0x00a8


	//----- nvinfo : EIATTR_NUM_BARRIERS
	.align		4
        /*0020*/ 	.byte	0x02, 0x4c
        /*0022*/ 	.byte	0x01
	.zero		1


	//----- nvinfo : EIATTR_EXTERNS
	.align		4
        /*0024*/ 	.byte	0x04, 0x0f
        /*0026*/ 	.short	(.L_25 - .L_24)


	//   ....[0]....
	.align		4
.L_24:
        /*0028*/ 	.word	index@(__assertfail)


	//----- nvinfo : EIATTR_MERCURY_ISA_VERSION
	.align		4
.L_25:
        /*002c*/ 	.byte	0x03, 0x5f
        /*002e*/ 	.short	0x0101


	//----- nvinfo : EIATTR_INT_WARP_WIDE_INSTR_OFFSETS
	.align		4
        /*0030*/ 	.byte	0x04, 0x31
        /*0032*/ 	.short	(.L_27 - .L_26)


	//   ....[0]....
.L_26:
        /*0034*/ 	.word	0x00000580


	//   ....[1]....
        /*0038*/ 	.word	0x000005b0


	//   ....[2]....
        /*003c*/ 	.word	0x00000690


	//----- nvinfo : EIATTR_COOP_GROUP_MASK_REGIDS
	.align		4
.L_27:
        /*0040*/ 	.byte	0x04, 0x29
        /*0042*/ 	.short	(.L_29 - .L_28)


	//   ....[0]....
.L_28:
        /*0044*/ 	.word	0xffffffff


	//   ....[1]....
        /*0048*/ 	.word	0xffffffff


	//   ....[2]....
        /*004c*/ 	.word	0xffffffff


	//   ....[3]....
        /*0050*/ 	.word	0xffffffff


	//   ....[4]....
        /*0054*/ 	.word	0xffffffff


	//----- nvinfo : EIATTR_COOP_GROUP_INSTR_OFFSETS
	.align		4
.L_29:
        /*0058*/ 	.byte	0x04, 0x28
        /*005a*/ 	.short	(.L_31 - .L_30)


	//   ....[0]....
.L_30:
        /*005c*/ 	.word	0x00000060


	//   ....[1]....
        /*0060*/ 	.word	0x00000070


	//   ....[2]....
        /*0064*/ 	.word	0x00000130


	//   ....[3]....
        /*0068*/ 	.word	0x00000490


	//   ....[4]....
        /*006c*/ 	.word	0x00001140


	//----- nvinfo : EIATTR_REG_RECONFIG
	.align		4
.L_31:
        /*0070*/ 	.byte	0x01, 0x54
	.zero		2


	//----- nvinfo : EIATTR_SYSCALL_OFFSETS
	.align		4
        /*0074*/ 	.byte	0x04, 0x46
        /*0076*/ 	.short	(.L_33 - .L_32)


	//   ....[0]....
.L_32:
        /*0078*/ 	.word	0x00001300


	//----- nvinfo : EIATTR_MBARRIER_INSTR_OFFSETS
	.align		4
.L_33:
        /*007c*/ 	.byte	0x04, 0x39
        /*007e*/ 	.short	(.L_35 - .L_34)


	//   ....[0]....
.L_34:
        /*0080*/ 	.word	0x00000250
        /*0084*/ 	.word	0x000000ff
        /*0088*/ 	.word	0x00000000
        /*008c*/ 	.short	0x0100
        /*008e*/ 	.byte	0x08
	.zero		1


	//   ....[1]....
        /*0090*/ 	.word	0x00000260
        /*0094*/ 	.word	0x000000ff
        /*0098*/ 	.word	0x00000088
        /*009c*/ 	.short	0x0100
        /*009e*/ 	.byte	0x08
	.zero		1


	//   ....[2]....
        /*00a0*/ 	.word	0x00000270
        /*00a4*/ 	.word	0x000000ff
        /*00a8*/ 	.word	0x00000008
        /*00ac*/ 	.short	0x0100
        /*00ae*/ 	.byte	0x08
	.zero		1


	//   ....[3]....
        /*00b0*/ 	.word	0x00000280
        /*00b4*/ 	.word	0x000000ff
        /*00b8*/ 	.word	0x00000090
        /*00bc*/ 	.short	0x0100
        /*00be*/ 	.byte	0x08
	.zero		1


	//   ....[4]....
        /*00c0*/ 	.word	0x00000290
        /*00c4*/ 	.word	0x000000ff
        /*00c8*/ 	.word	0x00000010
        /*00cc*/ 	.short	0x0100
        /*00ce*/ 	.byte	0x08
	.zero		1


	//   ....[5]....
        /*00d0*/ 	.word	0x000002a0
        /*00d4*/ 	.word	0x000000ff
        /*00d8*/ 	.word	0x00000098
        /*00dc*/ 	.short	0x0100
        /*00de*/ 	.byte	0x08
	.zero		1


	//   ....[6]....
        /*00e0*/ 	.word	0x000002b0
        /*00e4*/ 	.word	0x000000ff
        /*00e8*/ 	.word	0x00000018
        /*00ec*/ 	.short	0x0100
        /*00ee*/ 	.byte	0x08
	.zero		1


	//   ....[7]....
        /*00f0*/ 	.word	0x000002c0
        /*00f4*/ 	.word	0x000000ff
        /*00f8*/ 	.word	0x000000a0
        /*00fc*/ 	.short	0x0100
        /*00fe*/ 	.byte	0x08
	.zero		1


	//   ....[8]....
        /*0100*/ 	.word	0x000002d0
        /*0104*/ 	.word	0x000000ff
        /*0108*/ 	.word	0x00000020
        /*010c*/ 	.short	0x0100
        /*010e*/ 	.byte	0x08
	.zero		1


	//   ....[9]....
        /*0110*/ 	.word	0x000002e0
        /*0114*/ 	.word	0x000000ff
        /*0118*/ 	.word	0x000000a8
        /*011c*/ 	.short	0x0100
        /*011e*/ 	.byte	0x08
	.zero		1


	//   ....[10]....
        /*0120*/ 	.word	0x000002f0
        /*0124*/ 	.word	0x000000ff
        /*0128*/ 	.word	0x00000028
        /*012c*/ 	.short	0x0100
        /*012e*/ 	.byte	0x08
	.zero		1


	//   ....[11]....
        /*0130*/ 	.word	0x00000300
        /*0134*/ 	.word	0x000000ff
        /*0138*/ 	.word	0x000000b0
        /*013c*/ 	.short	0x0100
        /*013e*/ 	.byte	0x08
	.zero		1


	//   ....[12]....
        /*0140*/ 	.word	0x00000310
        /*0144*/ 	.word	0x000000ff
        /*0148*/ 	.word	0x00000030
        /*014c*/ 	.short	0x0100
        /*014e*/ 	.byte	0x08
	.zero		1


	//   ....[13]....
        /*0150*/ 	.word	0x00000320
        /*0154*/ 	.word	0x000000ff
        /*0158*/ 	.word	0x000000b8
        /*015c*/ 	.short	0x0100
        /*015e*/ 	.byte	0x08
	.zero		1


	//   ....[14]....
        /*0160*/ 	.word	0x00000330
        /*0164*/ 	.word	0x000000ff
        /*0168*/ 	.word	0x00000038
        /*016c*/ 	.short	0x0100
        /*016e*/ 	.byte	0x08
	.zero		1


	//   ....[15]....
        /*0170*/ 	.word	0x00000340
        /*0174*/ 	.word	0x000000ff
        /*0178*/ 	.word	0x000000c0
        /*017c*/ 	.short	0x0100
        /*017e*/ 	.byte	0x08
	.zero		1


	//   ....[16]....
        /*0180*/ 	.word	0x00000350
        /*0184*/ 	.word	0x000000ff
        /*0188*/ 	.word	0x00000040
        /*018c*/ 	.short	0x0100
        /*018e*/ 	.byte	0x08
	.zero		1


	//   ....[17]....
        /*0190*/ 	.word	0x00000360
        /*0194*/ 	.word	0x000000ff
        /*0198*/ 	.word	0x000000c8
        /*019c*/ 	.short	0x0100
        /*019e*/ 	.byte	0x08
	.zero		1


	//   ....[18]....
        /*01a0*/ 	.word	0x00000370
        /*01a4*/ 	.word	0x000000ff
        /*01a8*/ 	.word	0x00000048
        /*01ac*/ 	.short	0x0100
        /*01ae*/ 	.byte	0x08
	.zero		1


	//   ....[19]....
        /*01b0*/ 	.word	0x00000380
        /*01b4*/ 	.word	0x000000ff
        /*01b8*/ 	.word	0x000000d0
        /*01bc*/ 	.short	0x0100
        /*01be*/ 	.byte	0x08
	.zero		1


	//   ....[20]....
        /*01c0*/ 	.word	0x00000390
        /*01c4*/ 	.word	0x000000ff
        /*01c8*/ 	.word	0x00000050
        /*01cc*/ 	.short	0x0100
        /*01ce*/ 	.byte	0x08
	.zero		1


	//   ....[21]....
        /*01d0*/ 	.word	0x000003a0
        /*01d4*/ 	.word	0x000000ff
        /*01d8*/ 	.word	0x000000d8
        /*01dc*/ 	.short	0x0100
        /*01de*/ 	.byte	0x08
	.zero		1


	//   ....[22]....
        /*01e0*/ 	.word	0x000003b0
        /*01e4*/ 	.word	0x000000ff
        /*01e8*/ 	.word	0x00000058
        /*01ec*/ 	.short	0x0100
        /*01ee*/ 	.byte	0x08
	.zero		1


	//   ....[23]....
        /*01f0*/ 	.word	0x000003c0
        /*01f4*/ 	.word	0x000000ff
        /*01f8*/ 	.word	0x000000e0
        /*01fc*/ 	.short	0x0100
        /*01fe*/ 	.byte	0x08
	.zero		1


	//   ....[24]....
        /*0200*/ 	.word	0x000003d0
        /*0204*/ 	.word	0x000000ff
        /*0208*/ 	.word	0x00000060
        /*020c*/ 	.short	0x0100
        /*020e*/ 	.byte	0x08
	.zero		1


	//   ....[25]....
        /*0210*/ 	.word	0x000003e0
        /*0214*/ 	.word	0x000000ff
        /*0218*/ 	.word	0x000000e8
        /*021c*/ 	.short	0x0100
        /*021e*/ 	.byte	0x08
	.zero		1


	//   ....[26]....
        /*0220*/ 	.word	0x000003f0
        /*0224*/ 	.word	0x000000ff
        /*0228*/ 	.word	0x00000068
        /*022c*/ 	.short	0x0100
        /*022e*/ 	.byte	0x08
	.zero		1


	//   ....[27]....
        /*0230*/ 	.word	0x00000400
        /*0234*/ 	.word	0x000000ff
        /*0238*/ 	.word	0x000000f0
        /*023c*/ 	.short	0x0100
        /*023e*/ 	.byte	0x08
	.zero		1


	//   ....[28]....
        /*0240*/ 	.word	0x00000410
        /*0244*/ 	.word	0x000000ff
        /*0248*/ 	.word	0x00000070
        /*024c*/ 	.short	0x0100
        /*024e*/ 	.byte	0x08
	.zero		1


	//   ....[29]....
        /*0250*/ 	.word	0x00000420
        /*0254*/ 	.word	0x000000ff
        /*0258*/ 	.word	0x000000f8
        /*025c*/ 	.short	0x0100
        /*025e*/ 	.byte	0x08
	.zero		1


	//   ....[30]....
        /*0260*/ 	.word	0x00000430
        /*0264*/ 	.word	0x000000ff
        /*0268*/ 	.word	0x00000078
        /*026c*/ 	.short	0x0100
        /*026e*/ 	.byte	0x08
	.zero		1


	//   ....[31]....
        /*0270*/ 	.word	0x00000440
        /*0274*/ 	.word	0x000000ff
        /*0278*/ 	.word	0x00000100
        /*027c*/ 	.short	0x0100
        /*027e*/ 	.byte	0x08
	.zero		1


	//   ....[32]....
        /*0280*/ 	.word	0x00000450
        /*0284*/ 	.word	0x000000ff
        /*0288*/ 	.word	0x00000080
        /*028c*/ 	.short	0x0100
        /*028e*/ 	.byte	0x08
	.zero		1


	//   ....[33]....
        /*0290*/ 	.word	0x00000460
        /*0294*/ 	.word	0x000000ff
        /*0298*/ 	.word	0x00000108
        /*029c*/ 	.short	0x0100
        /*029e*/ 	.byte	0x08
	.zero		1


	//   ....[34]....
        /*02a0*/ 	.word	0x00000700
        /*02a4*/ 	.word	0x000000ff
        /*02a8*/ 	.word	0x00000120
        /*02ac*/ 	.short	0x0100
        /*02ae*/ 	.byte	0x06
	.zero		1


	//   ....[35]....
        /*02b0*/ 	.word	0x00000760
        /*02b4*/ 	.word	0x000000ff
        /*02b8*/ 	.word	0x00000128
        /*02bc*/ 	.short	0x0100
        /*02be*/ 	.byte	0x06
	.zero		1


	//   ....[36]....
        /*02c0*/ 	.word	0x00001380
        /*02c4*/ 	.word	0x00000003
        /*02c8*/ 	.word	0x00000000
        /*02cc*/ 	.short	0x010a
        /*02ce*/ 	.byte	0x3f
	.zero		1


	//   ....[37]....
        /*02d0*/ 	.word	0x000013c0
        /*02d4*/ 	.word	0x00000003
        /*02d8*/ 	.word	0x00000000
        /*02dc*/ 	.short	0x010a
        /*02de*/ 	.byte	0x3f
	.zero		1


	//   ....[38]....
        /*02e0*/ 	.word	0x00001690
        /*02e4*/ 	.word	0x000000ff
        /*02e8*/ 	.word	0x00000000
        /*02ec*/ 	.short	0x010a
        /*02ee*/ 	.byte	0x04
	.zero		1


	//   ....[39]....
        /*02f0*/ 	.word	0x000016d0
        /*02f4*/ 	.word	0x000000ff
        /*02f8*/ 	.word	0x00000000
        /*02fc*/ 	.short	0x010a
        /*02fe*/ 	.byte	0x04
	.zero		1


	//   ....[40]....
        /*0300*/ 	.word	0x00001880
        /*0304*/ 	.word	0x000000ff
        /*0308*/ 	.word	0x00000000
        /*030c*/ 	.short	0x0101
        /*030e*/ 	.byte	0x04
	.zero		1


	//   ....[41]....
        /*0310*/ 	.word	0x00001a30
        /*0314*/ 	.word	0x00000000
        /*0318*/ 	.word	0x00000000
        /*031c*/ 	.short	0x0101
        /*031e*/ 	.byte	0x3f
	.zero		1


	//   ....[42]....
        /*0320*/ 	.word	0x000067d0
        /*0324*/ 	.word	0x0000000e
        /*0328*/ 	.word	0x00000088
        /*032c*/ 	.short	0x010a
        /*032e*/ 	.byte	0x3f
	.zero		1


	//   ....[43]....
        /*0330*/ 	.word	0x00006b50
        /*0334*/ 	.word	0x00000006
        /*0338*/ 	.word	0x00000128
        /*033c*/ 	.short	0x0101
        /*033e*/ 	.byte	0x3f
	.zero		1


	//   ....[44]....
        /*0340*/ 	.word	0x00007280
        /*0344*/ 	.word	0x00000007
        /*0348*/ 	.word	0x00000000
        /*034c*/ 	.short	0x010a
        /*034e*/ 	.byte	0x3f
	.zero		1


	//   ....[45]....
        /*0350*/ 	.word	0x00007300
        /*0354*/ 	.word	0x00000009
        /*0358*/ 	.word	0x00000000
        /*035c*/ 	.short	0x010a
        /*035e*/ 	.byte	0x3f
	.zero		1


	//   ....[46]....
        /*0360*/ 	.word	0x00007390
        /*0364*/ 	.word	0x00000006
        /*0368*/ 	.word	0x00000000
        /*036c*/ 	.short	0x010a
        /*036e*/ 	.byte	0x3f
	.zero		1


	//   ....[47]....
        /*0370*/ 	.word	0x00007420
        /*0374*/ 	.word	0x00000009
        /*0378*/ 	.word	0x00000000
        /*037c*/ 	.short	0x010a
        /*037e*/ 	.byte	0x3f
	.zero		1


	//   ....[48]....
        /*0380*/ 	.word	0x000074b0
        /*0384*/ 	.word	0x00000006
        /*0388*/ 	.word	0x00000000
        /*038c*/ 	.short	0x010a
        /*038e*/ 	.byte	0x3f
	.zero		1


	//   ....[49]....
        /*0390*/ 	.word	0x00007540
        /*0394*/ 	.word	0x00000009
        /*0398*/ 	.word	0x00000000
        /*039c*/ 	.short	0x010a
        /*039e*/ 	.byte	0x3f
	.zero		1


	//   ....[50]....
        /*03a0*/ 	.word	0x000075d0
        /*03a4*/ 	.word	0x00000006
        /*03a8*/ 	.word	0x00000000
        /*03ac*/ 	.short	0x010a
        /*03ae*/ 	.byte	0x3f
	.zero		1


	//   ....[51]....
        /*03b0*/ 	.word	0x00007660
        /*03b4*/ 	.word	0x00000009
        /*03b8*/ 	.word	0x00000000
        /*03bc*/ 	.short	0x010a
        /*03be*/ 	.byte	0x3f
	.zero		1


	//   ....[52]....
        /*03c0*/ 	.word	0x000076f0
        /*03c4*/ 	.word	0x00000006
        /*03c8*/ 	.word	0x00000000
        /*03cc*/ 	.short	0x010a
        /*03ce*/ 	.byte	0x3f
	.zero		1


	//   ....[53]....
        /*03d0*/ 	.word	0x00007780
        /*03d4*/ 	.word	0x00000009
        /*03d8*/ 	.word	0x00000000
        /*03dc*/ 	.short	0x010a
        /*03de*/ 	.byte	0x3f
	.zero		1


	//   ....[54]....
        /*03e0*/ 	.word	0x00007810
        /*03e4*/ 	.word	0x00000006
        /*03e8*/ 	.word	0x00000000
        /*03ec*/ 	.short	0x010a
        /*03ee*/ 	.byte	0x3f
	.zero		1


	//   ....[55]....
        /*03f0*/ 	.word	0x000078a0
        /*03f4*/ 	.word	0x00000009
        /*03f8*/ 	.word	0x00000000
        /*03fc*/ 	.short	0x010a
        /*03fe*/ 	.byte	0x3f
	.zero		1


	//   ....[56]....
        /*0400*/ 	.word	0x00007930
        /*0404*/ 	.word	0x00000006
        /*0408*/ 	.word	0x00000000
        /*040c*/ 	.short	0x010a
        /*040e*/ 	.byte	0x3f
	.zero		1


	//   ....[57]....
        /*0410*/ 	.word	0x000079c0
        /*0414*/ 	.word	0x00000009
        /*0418*/ 	.word	0x00000000
        /*041c*/ 	.short	0x010a
        /*041e*/ 	.byte	0x3f
	.zero		1


	//   ....[58]....
        /*0420*/ 	.word	0x00007a50
        /*0424*/ 	.word	0x00000006
        /*0428*/ 	.word	0x00000000
        /*042c*/ 	.short	0x010a
        /*042e*/ 	.byte	0x3f
	.zero		1


	//   ....[59]....
        /*0430*/ 	.word	0x00007ae0
        /*0434*/ 	.word	0x00000009
        /*0438*/ 	.word	0x00000000
        /*043c*/ 	.short	0x010a
        /*043e*/ 	.byte	0x3f
	.zero		1


	//   ....[60]....
        /*0440*/ 	.word	0x00007b70
        /*0444*/ 	.word	0x00000003
        /*0448*/ 	.word	0x00000000
        /*044c*/ 	.short	0x010a
        /*044e*/ 	.byte	0x3f
	.zero		1


	//   ....[61]....
        /*0450*/ 	.word	0x00007bd0
        /*0454*/ 	.word	0x00000003
        /*0458*/ 	.word	0x00000000
        /*045c*/ 	.short	0x010a
        /*045e*/ 	.byte	0x3f
	.zero		1


	//   ....[62]....
        /*0460*/ 	.word	0x00007c30
        /*0464*/ 	.word	0x00000005
        /*0468*/ 	.word	0x00000000
        /*046c*/ 	.short	0x010a
        /*046e*/ 	.byte	0x3f
	.zero		1


	//   ....[63]....
        /*0470*/ 	.word	0x00007d00
        /*0474*/ 	.word	0x0000000e
        /*0478*/ 	.word	0x00000088
        /*047c*/ 	.short	0x010a
        /*047e*/ 	.byte	0x3f
	.zero		1


	//   ....[64]....
        /*0480*/ 	.word	0x00007dd0
        /*0484*/ 	.word	0x00000007
        /*0488*/ 	.word	0x00000000
        /*048c*/ 	.short	0x010a
        /*048e*/ 	.byte	0x3f
	.zero		1


	//   ....[65]....
        /*0490*/ 	.word	0x00007e20
        /*0494*/ 	.word	0x00000009
        /*0498*/ 	.word	0x00000000
        /*049c*/ 	.short	0x010a
        /*049e*/ 	.byte	0x3f
	.zero		1


	//   ....[66]....
        /*04a0*/ 	.word	0x00007e70
        /*04a4*/ 	.word	0x00000006
        /*04a8*/ 	.word	0x00000000
        /*04ac*/ 	.short	0x010a
        /*04ae*/ 	.byte	0x3f
	.zero		1


	//   ....[67]....
        /*04b0*/ 	.word	0x00007ec0
        /*04b4*/ 	.word	0x00000009
        /*04b8*/ 	.word	0x00000000
        /*04bc*/ 	.short	0x010a
        /*04be*/ 	.byte	0x3f
	.zero		1


	//   ....[68]....
        /*04c0*/ 	.word	0x00007f10
        /*04c4*/ 	.word	0x00000006
        /*04c8*/ 	.word	0x00000000
        /*04cc*/ 	.short	0x010a
        /*04ce*/ 	.byte	0x3f
	.zero		1


	//   ....[69]....
        /*04d0*/ 	.word	0x00007f60
        /*04d4*/ 	.word	0x00000009
        /*04d8*/ 	.word	0x00000000
        /*04dc*/ 	.short	0x010a
        /*04de*/ 	.byte	0x3f
	.zero		1


	//   ....[70]....
        /*04e0*/ 	.word	0x00007fb0
        /*04e4*/ 	.word	0x00000006
        /*04e8*/ 	.word	0x00000000
        /*04ec*/ 	.short	0x010a
        /*04ee*/ 	.byte	0x3f
	.zero		1


	//   ....[71]....
        /*04f0*/ 	.word	0x00008000
        /*04f4*/ 	.word	0x00000009
        /*04f8*/ 	.word	0x00000000
        /*04fc*/ 	.short	0x010a
        /*04fe*/ 	.byte	0x3f
	.zero		1


	//   ....[72]....
        /*0500*/ 	.word	0x00008050
        /*0504*/ 	.word	0x00000006
        /*0508*/ 	.word	0x00000000
        /*050c*/ 	.short	0x010a
        /*050e*/ 	.byte	0x3f
	.zero		1


	//   ....[73]....
        /*0510*/ 	.word	0x000080a0
        /*0514*/ 	.word	0x00000009
        /*0518*/ 	.word	0x00000000
        /*051c*/ 	.short	0x010a
        /*051e*/ 	.byte	0x3f
	.zero		1


	//   ....[74]....
        /*0520*/ 	.word	0x000080f0
        /*0524*/ 	.word	0x00000006
        /*0528*/ 	.word	0x00000000
        /*052c*/ 	.short	0x010a
        /*052e*/ 	.byte	0x3f
	.zero		1


	//   ....[75]....
        /*0530*/ 	.word	0x00008140
        /*0534*/ 	.word	0x00000009
        /*0538*/ 	.word	0x00000000
        /*053c*/ 	.short	0x010a
        /*053e*/ 	.byte	0x3f
	.zero		1


	//   ....[76]....
        /*0540*/ 	.word	0x00008190
        /*0544*/ 	.word	0x00000006
        /*0548*/ 	.word	0x00000000
        /*054c*/ 	.short	0x010a
        /*054e*/ 	.byte	0x3f
	.zero		1


	//   ....[77]....
        /*0550*/ 	.word	0x000081e0
        /*0554*/ 	.word	0x00000009
        /*0558*/ 	.word	0x00000000
        /*055c*/ 	.short	0x010a
        /*055e*/ 	.byte	0x3f
	.zero		1


	//   ....[78]....
        /*0560*/ 	.word	0x00008230
        /*0564*/ 	.word	0x00000006
        /*0568*/ 	.word	0x00000000
        /*056c*/ 	.short	0x010a
        /*056e*/ 	.byte	0x3f
	.zero		1


	//   ....[79]....
        /*0570*/ 	.word	0x00008280
        /*0574*/ 	.word	0x00000009
        /*0578*/ 	.word	0x00000000
        /*057c*/ 	.short	0x010a
        /*057e*/ 	.byte	0x3f
	.zero		1


	//----- nvinfo : EIATTR_NUM_MBARRIERS
	.align		4
.L_35:
        /*0580*/ 	.byte	0x03, 0x38
        /*0582*/ 	.short	0x0024


	//----- nvinfo : EIATTR_EXIT_INSTR_OFFSETS
	.align		4
        /*0584*/ 	.byte	0x04, 0x1c
        /*0586*/ 	.short	(.L_37 - .L_36)


	//   ....[0]....
.L_36:
        /*0588*/ 	.word	0x000007b0


	//   ....[1]....
        /*058c*/ 	.word	0x00001070


	//   ....[2]....
        /*0590*/ 	.word	0x00005e40


	//   ....[3]....
        /*0594*/ 	.word	0x00006470


	//   ....[4]....
        /*0598*/ 	.word	0x00007bc0


	//----- nvinfo : EIATTR_MAX_THREADS
	.align		4
.L_37:
        /*059c*/ 	.byte	0x04, 0x05
        /*059e*/ 	.short	(.L_39 - .L_38)
.L_38:
        /*05a0*/ 	.word	0x00000180
        /*05a4*/ 	.word	0x00000001
        /*05a8*/ 	.word	0x00000001


	//----- nvinfo : EIATTR_CRS_STACK_SIZE
	.align		4
.L_39:
        /*05ac*/ 	.byte	0x04, 0x1e
        /*05ae*/ 	.short	(.L_41 - .L_40)
.L_40:
        /*05b0*/ 	.word	0x00000000


	//----- nvinfo : EIATTR_CBANK_PARAM_SIZE
	.align		4
.L_41:
        /*05b4*/ 	.byte	0x03, 0x19
        /*05b6*/ 	.short	0x0470


	//----- nvinfo : EIATTR_PARAM_CBANK
	.align		4
        /*05b8*/ 	.byte	0x04, 0x0a
        /*05ba*/ 	.short	(.L_43 - .L_42)
	.align		4
.L_42:
        /*05bc*/ 	.word	index@(.nv.constant0._ZN7cutlass13device_kernelINS_4gemm6kernel13GemmUniversalIN4cute5tupleIJiiiiEEENS1_10collective13CollectiveMmaINS1_34MainloopSm90TmaGmmaWarpSpecializedILi17ENS5_IJNS4_1CILi1EEESB_SB_EEENS1_35KernelTmaWarpSpecializedCooperativeEEENS5_IJNSA_ILi384EEENSA_ILi32EEENSA_ILi16EEEEEENS_10bfloat16_tENS5_IJlSB_lEEESJ_SK_NS4_8TiledMMAINS4_8MMA_AtomIJNS4_4SM904GMMA27MMA_64x32x16_F32BF16BF16_SSILNSO_5MajorE0ELSQ_0ELNSO_7ScaleInE1ELSR_1EEEEEENS4_6LayoutINS5_IJNSA_ILi2EEESB_SB_EEENS5_IJSB_NSA_ILi0EEESX_EEEEENS5_IJNS4_10UnderscoreES10_S10_EEEEENS4_13SM90_TMA_LOADENS4_14ComposedLayoutINS4_7SwizzleILi1ELi4ELi3EEENS4_18smem_ptr_flag_bitsILi16EEENSU_INS5_IJNSA_ILi8EEESH_EEENS5_IJSH_SB_EEEEEEEvNS4_8identityES13_S1D_vS1E_EENS_8epilogue10collective6detail29Sm90TmaWarpSpecializedAdapterINS1H_15DefaultEpilogueISJ_SK_SK_NS1G_6thread17LinearCombinationISJ_Li1EffLNS1L_9ScaleType4KindE0ELNS_15FloatRoundStyleE2ESJ_EENS1_15EpilogueDefaultEEEEEvvEEEEvNT_6ParamsE)
        /*05c0*/ 	.short	0x0210
        /*05c2*/ 	.short	0x0470


	//----- nvinfo : EIATTR_SW_WAR
	.align		4
.L_43:
        /*05c4*/ 	.byte	0x04, 0x36
        /*05c6*/ 	.short	(.L_45 - .L_44)
.L_44:
        /*05c8*/ 	.word	0x00000008
.L_45:


//--------------------- .nv.callgraph             --------------------------
	.section	.nv.callgraph,"",@"SHT_CUDA_CALLGRAPH"
	.align	4
	.sectionentsize	8
	.align		4
        /*0000*/ 	.word	0x00000000
	.align		4
        /*0004*/ 	.word	0xffffffff
	.align		4
        /*0008*/ 	.word	index@(_ZN7cutlass13device_kernelINS_4gemm6kernel13GemmUniversalIN4cute5tupleIJiiiiEEENS1_10collective13CollectiveMmaINS1_34MainloopSm90TmaGmmaWarpSpecializedILi17ENS5_IJNS4_1CILi1EEESB_SB_EEENS1_35KernelTmaWarpSpecializedCooperativeEEENS5_IJNSA_ILi384EEENSA_ILi32EEENSA_ILi16EEEEEENS_10bfloat16_tENS5_IJlSB_lEEESJ_SK_NS4_8TiledMMAINS4_8MMA_AtomIJNS4_4SM904GMMA27MMA_64x32x16_F32BF16BF16_SSILNSO_5MajorE0ELSQ_0ELNSO_7ScaleInE1ELSR_1EEEEEENS4_6LayoutINS5_IJNSA_ILi2EEESB_SB_EEENS5_IJSB_NSA_ILi0EEESX_EEEEENS5_IJNS4_10UnderscoreES10_S10_EEEEENS4_13SM90_TMA_LOADENS4_14ComposedLayoutINS4_7SwizzleILi1ELi4ELi3EEENS4_18smem_ptr_flag_bitsILi16EEENSU_INS5_IJNSA_ILi8EEESH_EEENS5_IJSH_SB_EEEEEEEvNS4_8identityES13_S1D_vS1E_EENS_8epilogue10collective6detail29Sm90TmaWarpSpecializedAdapterINS1H_15DefaultEpilogueISJ_SK_SK_NS1G_6thread17LinearCombinationISJ_Li1EffLNS1L_9ScaleType4KindE0ELNS_15FloatRoundStyleE2ESJ_EENS1_15EpilogueDefaultEEEEEvvEEEEvNT_6ParamsE)
	.align		4
        /*000c*/ 	.word	index@(__assertfail)
	.align		4
        /*0010*/ 	.word	0x00000000
	.align		4
        /*0014*/ 	.word	0xfffffffe
	.align		4
        /*0018*/ 	.word	0x00000000
	.align		4
        /*001c*/ 	.word	0xfffffffd
	.align		4
        /*0020*/ 	.word	0x00000000
	.align		4
        /*0024*/ 	.word	0xfffffffc


//--------------------- .nv.constant4             --------------------------
	.section	.nv.constant4,"a",@progbits
	.align	8
	.align		8
.nv.constant4:
        /*0000*/ 	.dword	__assertfail
	.align		8
        /*0008*/ 	.dword	__unnamed_1
	.align		8
        /*0010*/ 	.dword	_ZN40_INTERNAL_d0c2af22_4_k_cu_74c705bc_108224cuda3std3__45__cpo5beginE
	.align		8
        /*0018*/ 	.dword	_ZN40_INTERNAL_d0c2af22_4_k_cu_74c705bc_108224cuda3std3__45__cpo3endE
	.align		8
        /*0020*/ 	.dword	_ZN40_INTERNAL_d0c2af22_4_k_cu_74c705bc_108224cuda3std3__45__cpo6cbeginE
	.align		8
        /*0028*/ 	.dword	_ZN40_INTERNAL_d0c2af22_4_k_cu_74c705bc_108224cuda3std3__45__cpo4cendE
	.align		8
        /*0030*/ 	.dword	_ZN40_INTERNAL_d0c2af22_4_k_cu_74c705bc_108224cuda3std3__442_GLOBAL__N__d0c2af22_4_k_cu_74c705bc_108226ignoreE
	.align		8
        /*0038*/ 	.dword	_ZN40_INTERNAL_d0c2af22_4_k_cu_74c705bc_108224cuda3std3__419piecewise_constructE
	.align		8
        /*0040*/ 	.dword	_ZN40_INTERNAL_d0c2af22_4_k_cu_74c705bc_108224cuda3std3__48in_placeE
	.align		8
        /*0048*/ 	.dword	_ZN40_INTERNAL_d0c2af22_4_k_cu_74c705bc_108224cuda3std6ranges3__45__cpo4swapE
	.align		8
        /*0050*/ 	.dword	_ZN40_INTERNAL_d0c2af22_4_k_cu_74c705bc_108224cuda3std6ranges3__45__cpo9iter_moveE
	.align		8
        /*0058*/ 	.dword	_ZN40_INTERNAL_d0c2af22_4_k_cu_74c705bc_108224cute7productE
	.align		8
        /*0060*/ 	.dword	_ZN40_INTERNAL_d0c2af22_4_k_cu_74c705bc_108224cute1_E
	.align		8
        /*0068*/ 	.dword	$str$22
	.align		8
        /*0070*/ 	.dword	$str$23


//--------------------- .text._ZN7cutlass13device_kernelINS_4gemm6kernel13GemmUniversalIN4cute5tupleIJiiiiEEENS1_10collective13CollectiveMmaINS1_34MainloopSm90TmaGmmaWarpSpecializedILi17ENS5_IJNS4_1CILi1EEESB_SB_EEENS1_35KernelTmaWarpSpecializedCooperativeEEENS5_IJNSA_ILi384EEENSA_ILi32EEENSA_ILi16EEEEEENS_10bfloat16_tENS5_IJlSB_lEEESJ_SK_NS4_8TiledMMAINS4_8MMA_AtomIJNS4_4SM904GMMA27MMA_64x32x16_F32BF16BF16_SSILNSO_5MajorE0ELSQ_0ELNSO_7ScaleInE1ELSR_1EEEEEENS4_6LayoutINS5_IJNSA_ILi2EEESB_SB_EEENS5_IJSB_NSA_ILi0EEESX_EEEEENS5_IJNS4_10UnderscoreES10_S10_EEEEENS4_13SM90_TMA_LOADENS4_14ComposedLayoutINS4_7SwizzleILi1ELi4ELi3EEENS4_18smem_ptr_flag_bitsILi16EEENSU_INS5_IJNSA_ILi8EEESH_EEENS5_IJSH_SB_EEEEEEEvNS4_8identityES13_S1D_vS1E_EENS_8epilogue10collective6detail29Sm90TmaWarpSpecializedAdapterINS1H_15DefaultEpilogueISJ_SK_SK_NS1G_6thread17LinearCombinationISJ_Li1EffLNS1L_9ScaleType4KindE0ELNS_15FloatRoundStyleE2ESJ_EENS1_15EpilogueDefaultEEEEEvvEEEEvNT_6ParamsE --------------------------
	.section	.text._ZN7cutlass13device_kernelINS_4gemm6kernel13GemmUniversalIN4cute5tupleIJiiiiEEENS1_10collective13CollectiveMmaINS1_34MainloopSm90TmaGmmaWarpSpecializedILi17ENS5_IJNS4_1CILi1EEESB_SB_EEENS1_35KernelTmaWarpSpecializedCooperativeEEENS5_IJNSA_ILi384EEENSA_ILi32EEENSA_ILi16EEEEEENS_10bfloat16_tENS5_IJlSB_lEEESJ_SK_NS4_8TiledMMAINS4_8MMA_AtomIJNS4_4SM904GMMA27MMA_64x32x16_F32BF16BF16_SSILNSO_5MajorE0ELSQ_0ELNSO_7ScaleInE1ELSR_1EEEEEENS4_6LayoutINS5_IJNSA_ILi2EEESB_SB_EEENS5_IJSB_NSA_ILi0EEESX_EEEEENS5_IJNS4_10UnderscoreES10_S10_EEEEENS4_13SM90_TMA_LOADENS4_14ComposedLayoutINS4_7SwizzleILi1ELi4ELi3EEENS4_18smem_ptr_flag_bitsILi16EEENSU_INS5_IJNSA_ILi8EEESH_EEENS5_IJSH_SB_EEEEEEEvNS4_8identityES13_S1D_vS1E_EENS_8epilogue10collective6detail29Sm90TmaWarpSpecializedAdapterINS1H_15DefaultEpilogueISJ_SK_SK_NS1G_6thread17LinearCombinationISJ_Li1EffLNS1L_9ScaleType4KindE0ELNS_15FloatRoundStyleE2ESJ_EENS1_15EpilogueDefaultEEEEEvvEEEEvNT_6ParamsE,"ax",@progbits
	.align	128
.text._ZN7cutlass13device_kernelINS_4gemm6kernel13GemmUniversalIN4cute5tupleIJiiiiEEENS1_10collective13CollectiveMmaINS1_34MainloopSm90TmaGmmaWarpSpecializedILi17ENS5_IJNS4_1CILi1EEESB_SB_EEENS1_35KernelTmaWarpSpecializedCooperativeEEENS5_IJNSA_ILi384EEENSA_ILi32EEENSA_ILi16EEEEEENS_10bfloat16_tENS5_IJlSB_lEEESJ_SK_NS4_8TiledMMAINS4_8MMA_AtomIJNS4_4SM904GMMA27MMA_64x32x16_F32BF16BF16_SSILNSO_5MajorE0ELSQ_0ELNSO_7ScaleInE1ELSR_1EEEEEENS4_6LayoutINS5_IJNSA_ILi2EEESB_SB_EEENS5_IJSB_NSA_ILi0EEESX_EEEEENS5_IJNS4_10UnderscoreES10_S10_EEEEENS4_13SM90_TMA_LOADENS4_14ComposedLayoutINS4_7SwizzleILi1ELi4ELi3EEENS4_18smem_ptr_flag_bitsILi16EEENSU_INS5_IJNSA_ILi8EEESH_EEENS5_IJSH_SB_EEEEEEEvNS4_8identityES13_S1D_vS1E_EENS_8epilogue10collective6detail29Sm90TmaWarpSpecializedAdapterINS1H_15DefaultEpilogueISJ_SK_SK_NS1G_6thread17LinearCombinationISJ_Li1EffLNS1L_9ScaleType4KindE0ELNS_15FloatRoundStyleE2ESJ_EENS1_15EpilogueDefaultEEEEEvvEEEEvNT_6ParamsE:
        .type           _ZN7cutlass13device_kernelINS_4gemm6kernel13GemmUniversalIN4cute5tupleIJiiiiEEENS1_10collective13CollectiveMmaINS1_34MainloopSm90TmaGmmaWarpSpecializedILi17ENS5_IJNS4_1CILi1EEESB_SB_EEENS1_35KernelTmaWarpSpecializedCooperativeEEENS5_IJNSA_ILi384EEENSA_ILi32EEENSA_ILi16EEEEEENS_10bfloat16_tENS5_IJlSB_lEEESJ_SK_NS4_8TiledMMAINS4_8MMA_AtomIJNS4_4SM904GMMA27MMA_64x32x16_F32BF16BF16_SSILNSO_5MajorE0ELSQ_0ELNSO_7ScaleInE1ELSR_1EEEEEENS4_6LayoutINS5_IJNSA_ILi2EEESB_SB_EEENS5_IJSB_NSA_ILi0EEESX_EEEEENS5_IJNS4_10UnderscoreES10_S10_EEEEENS4_13SM90_TMA_LOADENS4_14ComposedLayoutINS4_7SwizzleILi1ELi4ELi3EEENS4_18smem_ptr_flag_bitsILi16EEENSU_INS5_IJNSA_ILi8EEESH_EEENS5_IJSH_SB_EEEEEEEvNS4_8identityES13_S1D_vS1E_EENS_8epilogue10collective6detail29Sm90TmaWarpSpecializedAdapterINS1H_15DefaultEpilogueISJ_SK_SK_NS1G_6thread17LinearCombinationISJ_Li1EffLNS1L_9ScaleType4KindE0ELNS_15FloatRoundStyleE2ESJ_EENS1_15EpilogueDefaultEEEEEvvEEEEvNT_6ParamsE,@function
        .size           _ZN7cutlass13device_kernelINS_4gemm6kernel13GemmUniversalIN4cute5tupleIJiiiiEEENS1_10collective13CollectiveMmaINS1_34MainloopSm90TmaGmmaWarpSpecializedILi17ENS5_IJNS4_1CILi1EEESB_SB_EEENS1_35KernelTmaWarpSpecializedCooperativeEEENS5_IJNSA_ILi384EEENSA_ILi32EEENSA_ILi16EEEEEENS_10bfloat16_tENS5_IJlSB_lEEESJ_SK_NS4_8TiledMMAINS4_8MMA_AtomIJNS4_4SM904GMMA27MMA_64x32x16_F32BF16BF16_SSILNSO_5MajorE0ELSQ_0ELNSO_7ScaleInE1ELSR_1EEEEEENS4_6LayoutINS5_IJNSA_ILi2EEESB_SB_EEENS5_IJSB_NSA_ILi0EEESX_EEEEENS5_IJNS4_10UnderscoreES10_S10_EEEEENS4_13SM90_TMA_LOADENS4_14ComposedLayoutINS4_7SwizzleILi1ELi4ELi3EEENS4_18smem_ptr_flag_bitsILi16EEENSU_INS5_IJNSA_ILi8EEESH_EEENS5_IJSH_SB_EEEEEEEvNS4_8identityES13_S1D_vS1E_EENS_8epilogue10collective6detail29Sm90TmaWarpSpecializedAdapterINS1H_15DefaultEpilogueISJ_SK_SK_NS1G_6thread17LinearCombinationISJ_Li1EffLNS1L_9ScaleType4KindE0ELNS_15FloatRoundStyleE2ESJ_EENS1_15EpilogueDefaultEEEEEvvEEEEvNT_6ParamsE,(.L_x_173 - _ZN7cutlass13device_kernelINS_4gemm6kernel13GemmUniversalIN4cute5tupleIJiiiiEEENS1_10collective13CollectiveMmaINS1_34MainloopSm90TmaGmmaWarpSpecializedILi17ENS5_IJNS4_1CILi1EEESB_SB_EEENS1_35KernelTmaWarpSpecializedCooperativeEEENS5_IJNSA_ILi384EEENSA_ILi32EEENSA_ILi16EEEEEENS_10bfloat16_tENS5_IJlSB_lEEESJ_SK_NS4_8TiledMMAINS4_8MMA_AtomIJNS4_4SM904GMMA27MMA_64x32x16_F32BF16BF16_SSILNSO_5MajorE0ELSQ_0ELNSO_7ScaleInE1ELSR_1EEEEEENS4_6LayoutINS5_IJNSA_ILi2EEESB_SB_EEENS5_IJSB_NSA_ILi0EEESX_EEEEENS5_IJNS4_10UnderscoreES10_S10_EEEEENS4_13SM90_TMA_LOADENS4_14ComposedLayoutINS4_7SwizzleILi1ELi4ELi3EEENS4_18smem_ptr_flag_bitsILi16EEENSU_INS5_IJNSA_ILi8EEESH_EEENS5_IJSH_SB_EEEEEEEvNS4_8identityES13_S1D_vS1E_EENS_8epilogue10collective6detail29Sm90TmaWarpSpecializedAdapterINS1H_15DefaultEpilogueISJ_SK_SK_NS1G_6thread17LinearCombinationISJ_Li1EffLNS1L_9ScaleType4KindE0ELNS_15FloatRoundStyleE2ESJ_EENS1_15EpilogueDefaultEEEEEvvEEEEvNT_6ParamsE)
        .other          _ZN7cutlass13device_kernelINS_4gemm6kernel13GemmUniversalIN4cute5tupleIJiiiiEEENS1_10collective13CollectiveMmaINS1_34MainloopSm90TmaGmmaWarpSpecializedILi17ENS5_IJNS4_1CILi1EEESB_SB_EEENS1_35KernelTmaWarpSpecializedCooperativeEEENS5_IJNSA_ILi384EEENSA_ILi32EEENSA_ILi16EEEEEENS_10bfloat16_tENS5_IJlSB_lEEESJ_SK_NS4_8TiledMMAINS4_8MMA_AtomIJNS4_4SM904GMMA27MMA_64x32x16_F32BF16BF16_SSILNSO_5MajorE0ELSQ_0ELNSO_7ScaleInE1ELSR_1EEEEEENS4_6LayoutINS5_IJNSA_ILi2EEESB_SB_EEENS5_IJSB_NSA_ILi0EEESX_EEEEENS5_IJNS4_10UnderscoreES10_S10_EEEEENS4_13SM90_TMA_LOADENS4_14ComposedLayoutINS4_7SwizzleILi1ELi4ELi3EEENS4_18smem_ptr_flag_bitsILi16EEENSU_INS5_IJNSA_ILi8EEESH_EEENS5_IJSH_SB_EEEEEEEvNS4_8identityES13_S1D_vS1E_EENS_8epilogue10collective6detail29Sm90TmaWarpSpecializedAdapterINS1H_15DefaultEpilogueISJ_SK_SK_NS1G_6thread17LinearCombinationISJ_Li1EffLNS1L_9ScaleType4KindE0ELNS_15FloatRoundStyleE2ESJ_EENS1_15EpilogueDefaultEEEEEvvEEEEvNT_6ParamsE,@"STO_CUDA_ENTRY STV_DEFAULT"
_ZN7cutlass13device_kernelINS_4gemm6kernel13GemmUniversalIN4cute5tupleIJiiiiEEENS1_10collective13CollectiveMmaINS1_34MainloopSm90TmaGmmaWarpSpecializedILi17ENS5_IJNS4_1CILi1EEESB_SB_EEENS1_35KernelTmaWarpSpecializedCooperativeEEENS5_IJNSA_ILi384EEENSA_ILi32EEENSA_ILi16EEEEEENS_10bfloat16_tENS5_IJlSB_lEEESJ_SK_NS4_8TiledMMAINS4_8MMA_AtomIJNS4_4SM904GMMA27MMA_64x32x16_F32BF16BF16_SSILNSO_5MajorE0ELSQ_0ELNSO_7ScaleInE1ELSR_1EEEEEENS4_6LayoutINS5_IJNSA_ILi2EEESB_SB_EEENS5_IJSB_NSA_ILi0EEESX_EEEEENS5_IJNS4_10UnderscoreES10_S10_EEEEENS4_13SM90_TMA_LOADENS4_14ComposedLayoutINS4_7SwizzleILi1ELi4ELi3EEENS4_18smem_ptr_flag_bitsILi16EEENSU_INS5_IJNSA_ILi8EEESH_EEENS5_IJSH_SB_EEEEEEEvNS4_8identityES13_S1D_vS1E_EENS_8epilogue10collective6detail29Sm90TmaWarpSpecializedAdapterINS1H_15DefaultEpilogueISJ_SK_SK_NS1G_6thread17LinearCombinationISJ_Li1EffLNS1L_9ScaleType4KindE0ELNS_15FloatRoundStyleE2ESJ_EENS1_15EpilogueDefaultEEEEEvvEEEEvNT_6ParamsE:
[----:B------:R-:W0:Y:S01]  /*0000*/  LDC R1, c[0x0][0x28] ;  /* 0x00000a00ff017b82 */ /* 0x000e220000000800 */
[----:B------:R-:W1:Y:S01]  /*0010*/  S2R R18, SR_TID.X ;  /* 0x0000000000127919 */ /* 0x000e620000002100 */
[----:B------:R-:W-:Y:S01]  /*0020*/  ELECT P0, URZ, PT ;  /* 0x00000000003f782f */ /* 0x000fe20003800000 */
[----:B------:R-:W-:Y:S01]  /*0030*/  BSSY B0, `(.L_x_0) ;  /* 0x000000f000007945 */ /* 0x000fe20003800000 */
[--C-:B-1----:R-:W-:Y:S02]  /*0040*/  SHF.R.U32.HI R0, RZ, 0x5, R18.reuse ;  /* 0x00000005ff007819 */ /* 0x102fe40000011612 */
[----:B------:R-:W-:-:S03]  /*0050*/  SHF.R.U32.HI R22, RZ, 0x7, R18 ;  /* 0x00000007ff167819 */ /* 0x000fc60000011612 */
[----:B------:R-:W1:Y:S04]  /*0060*/  SHFL.IDX PT, R5, R0, RZ, 0x1f ;  /* 0x00001fff00057589 */ /* 0x000e6800000e0000 */
[----:B------:R2:W3:Y:S01]  /*0070*/  SHFL.IDX PT, R8, R22, RZ, 0x1f ;  /* 0x00001fff16087589 */ /* 0x0004e200000e0000 */
[----:B-1----:R-:W-:-:S13]  /*0080*/  ISETP.NE.OR P0, PT, R5, RZ, !P0 ;  /* 0x000000ff0500720c */ /* 0x002fda0004705670 */
[----:B0-23--:R-:W-:Y:S05]  /*0090*/  @P0 BRA `(.L_x_1) ;  /* 0x0000000000200947 */ /* 0x00dfea0003800000 */
[----:B------:R-:W-:Y:S02]  /*00a0*/  ULDC.64 UR4, c[0x0][0x198] ;  /* 0x0000660000047ab9 */ /* 0x000fe40000000a00 */
[----:B------:R-:W-:Y:S02]  /*00b0*/  UIADD3 UR6, UP0, UR4, 0xf0, URZ ;  /* 0x000000f004067890 */ /* 0x000fe4000ff1e03f */
[----:B------:R-:W-:Y:S02]  /*00c0*/  UIADD3 UR4, UP1, UR4, 0x1f0, URZ ;  /* 0x000001f004047890 */ /* 0x000fe4000ff3e03f */
[----:B------:R-:W-:Y:S02]  /*00d0*/  UIADD3.X UR7, URZ, UR5, URZ, UP0, !UPT ;  /* 0x000000053f077290 */ /* 0x000fe400087fe43f */
[----:B------:R-:W-:-:S07]  /*00e0*/  UIADD3.X UR5, URZ, UR5, URZ, UP1, !UPT ;  /* 0x000000053f057290 */ /* 0x000fce0008ffe43f */
[----:B------:R0:W-:Y:S02]  /*00f0*/  UTMACCTL.PF [UR6] ;  /* 0x00000000060079b9 */ /* 0x0001e40008040000 */
[----:B------:R0:W-:Y:S02]  /*0100*/  UTMACCTL.PF [UR4] ;  /* 0x00000000040079b9 */ /* 0x0001e40008040000 */
[----:B0-----:R-:W-:Y:S01]  /*0110*/  NOP ;  /* 0x0000000000007918 */ /* 0x001fe20000000000 */
.L_x_1:
[----:B------:R-:W-:Y:S05]  /*0120*/  BSYNC B0 ;  /* 0x0000000000007941 */ /* 0x000fea0003800000 */
.L_x_0:
[----:B------:R-:W0:Y:S02]  /*0130*/  SHFL.IDX PT, R2, R0, RZ, 0x1f ;  /* 0x00001fff00027589 */ /* 0x000e2400000e0000 */
[----:B0-----:R-:W-:-:S13]  /*0140*/  ISETP.NE.AND P0, PT, R2, RZ, PT ;  /* 0x000000ff0200720c */ /* 0x001fda0003f05270 */
[----:B------:R-:W-:Y:S05]  /*0150*/  @P0 BRA `(.L_x_2) ;  /* 0x0000000000cc0947 */ /* 0x000fea0003800000 */
[----:B------:R-:W-:Y:S01]  /*0160*/  ELECT P0, URZ, PT ;  /* 0x00000000003f782f */ /* 0x000fe20003800000 */
[----:B------:R-:W-:-:S12]  /*0170*/  BSSY B0, `(.L_x_2) ;  /* 0x0000031000007945 */ /* 0x000fd80003800000 */
[----:B------:R-:W-:Y:S05]  /*0180*/  @!P0 BRA `(.L_x_3) ;  /* 0x0000000000bc8947 */ /* 0x000fea0003800000 */
[----:B------:R-:W0:Y:S01]  /*0190*/  S2UR UR8, SR_CgaCtaId ;  /* 0x00000000000879c3 */ /* 0x000e220000008800 */
[----:B------:R-:W-:Y:S01]  /*01a0*/  UMOV UR4, 0x400 ;  /* 0x0000040000047882 */ /* 0x000fe20000000000 */
[----:B------:R-:W-:Y:S01]  /*01b0*/  UMOV UR5, 0x1 ;  /* 0x0000000100057882 */ /* 0x000fe20000000000 */
[----:B------:R-:W-:Y:S02]  /*01c0*/  UMOV UR6, 0x100 ;  /* 0x0000010000067882 */ /* 0x000fe40000000000 */
[----:B------:R-:W-:-:S04]  /*01d0*/  UIADD3 UR6, -UR6, 0x100000, URZ ;  /* 0x0010000006067890 */ /* 0x000fc8000fffe13f */
[----:B------:R-:W-:Y:S02]  /*01e0*/  USHF.L.U32 UR7, UR6, 0xb, URZ ;  /* 0x0000000b06077899 */ /* 0x000fe4000800063f */
[----:B------:R-:W-:Y:S02]  /*01f0*/  USHF.L.U32 UR6, UR6, 0x1, URZ ;  /* 0x0000000106067899 */ /* 0x000fe4000800063f */
[----:B0-----:R-:W-:Y:S02]  /*0200*/  ULEA UR8, UR8, UR4, 0x18 ;  /* 0x0000000408087291 */ /* 0x001fe4000f8ec03f */
[----:B------:R-:W-:-:S04]  /*0210*/  UIADD3 UR4, -UR5, 0x100000, URZ ;  /* 0x0010000005047890 */ /* 0x000fc8000fffe13f */
[----:B------:R-:W-:Y:S02]  /*0220*/  USHF.L.U32 UR5, UR4, 0xb, URZ ;  /* 0x0000000b04057899 */ /* 0x000fe4000800063f */
[----:B------:R-:W-:Y:S01]  /*0230*/  USHF.L.U32 UR4, UR4, 0x1, URZ ;  /* 0x0000000104047899 */ /* 0x000fe2000800063f */
[----:B------:R-:W0:Y:S11]  /*0240*/  FENCE.VIEW.ASYNC.S ;  /* 0x00000000000073c6 */ /* 0x000e360000000000 */
[----:B0-----:R0:W1:Y:S01]  /*0250*/  SYNCS.EXCH.64 URZ, [UR8], UR4 ;  /* 0x00000004083f75b2 */ /* 0x0010620008000100 */
[----:B------:R0:W2:Y:S01]  /*0260*/  SYNCS.EXCH.64 URZ, [UR8+0x88], UR6 ;  /* 0x00008806083f75b2 */ /* 0x0000a20008000100 */
[----:B------:R0:W3:Y:S01]  /*0270*/  SYNCS.EXCH.64 URZ, [UR8+0x8], UR4 ;  /* 0x00000804083f75b2 */ /* 0x0000e20008000100 */
[----:B------:R0:W4:Y:S01]  /*0280*/  SYNCS.EXCH.64 URZ, [UR8+0x90], UR6 ;  /* 0x00009006083f75b2 */ /* 0x0001220008000100 */
[----:B------:R0:W0:Y:S01]  /*0290*/  SYNCS.EXCH.64 URZ, [UR8+0x10], UR4 ;  /* 0x00001004083f75b2 */ /* 0x0000220008000100 */
        /* <DEDUP_REMOVED lines=29> */
[----:B-1234-:R-:W-:Y:S01]  /*0470*/  NOP ;  /* 0x0000000000007918 */ /* 0x01efe20000000000 */
.L_x_3:
[----:B0-----:R-:W-:Y:S05]  /*0480*/  BSYNC B0 ;  /* 0x0000000000007941 */ /* 0x001fea0003800000 */
.L_x_2:
[----:B------:R-:W0:Y:S01]  /*0490*/  SHFL.IDX PT, R0, R0, RZ, 0x1f ;  /* 0x00001fff00007589 */ /* 0x000e2200000e0000 */
[----:B------:R-:W-:Y:S01]  /*04a0*/  ELECT P0, URZ, PT ;  /* 0x00000000003f782f */ /* 0x000fe20003800000 */
[----:B------:R-:W1:Y:S01]  /*04b0*/  LDC R2, c[0x0][0x65c] ;  /* 0x00019700ff027b82 */ /* 0x000e620000000800 */
[----:B------:R-:W-:Y:S01]  /*04c0*/  SHF.R.S32.HI R6, RZ, 0x1f, R5 ;  /* 0x0000001fff067819 */ /* 0x000fe20000011405 */
[----:B------:R-:W2:Y:S01]  /*04d0*/  S2R R3, SR_CTAID.Y ;  /* 0x0000000000037919 */ /* 0x000ea20000002600 */
[----:B------:R-:W-:Y:S01]  /*04e0*/  UMOV UR4, 0x20 ;  /* 0x0000002000047882 */ /* 0x000fe20000000000 */
[----:B------:R-:W-:Y:S01]  /*04f0*/  ISETP.NE.AND P2, PT, R8, RZ, PT ;  /* 0x000000ff0800720c */ /* 0x000fe20003f45270 */
[----:B------:R-:W-:Y:S01]  /*0500*/  NOP ;  /* 0x0000000000007918 */ /* 0x000fe20000000000 */
[----:B------:R-:W3:Y:S01]  /*0510*/  S2R R4, SR_CTAID.X ;  /* 0x0000000000047919 */ /* 0x000ee20000002500 */
[----:B------:R-:W-:Y:S01]  /*0520*/  LEA.HI R6, R6, R5, RZ, 0x2 ;  /* 0x0000000506067211 */ /* 0x000fe200078f10ff */
[----:B------:R-:W-:Y:S01]  /*0530*/  NOP ;  /* 0x0000000000007918 */ /* 0x000fe20000000000 */
[----:B0-----:R-:W-:-:S02]  /*0540*/  ISETP.NE.OR P0, PT, R0, RZ, !P0 ;  /* 0x000000ff0000720c */ /* 0x001fc40004705670 */
[----:B-1----:R-:W-:-:S04]  /*0550*/  ISETP.NE.AND P3, PT, R2, 0x1, PT ;  /* 0x000000010200780c */ /* 0x002fc80003f65270 */
[----:B------:R-:W-:Y:S02]  /*0560*/  P2R R0, PR, RZ, 0x8 ;  /* 0x00000008ff007803 */ /* 0x000fe40000000000 */
[----:B------:R-:W-:-:S05]  /*0570*/  LOP3.LUT R0, R6, 0xfffffffc, RZ, 0xc0, !PT ;  /* 0xfffffffc06007812 */ /* 0x000fca00078ec0ff */
[----:B------:R-:W-:Y:S01]  /*0580*/  VOTEU.ALL UP0, P0 ;  /* 0x00000000003f7886 */ /* 0x000fe20000000000 */
[----:B------:R-:W-:Y:S01]  /*0590*/  IMAD.IADD R0, R5, 0x1, -R0 ;  /* 0x0000000105007824 */ /* 0x000fe200078e0a00 */
[----:B------:R-:W3:Y:S01]  /*05a0*/  @P3 LDC R17, c[0x0][0x10] ;  /* 0x00000400ff113b82 */ /* 0x000ee20000000800 */
[----:B------:R-:W-:Y:S01]  /*05b0*/  VOTEU.ALL UP1, P0 ;  /* 0x00000000003f7886 */ /* 0x000fe20000020000 */
[----:B--2---:R-:W-:Y:S01]  /*05c0*/  @P3 IMAD.MOV.U32 R6, RZ, RZ, R3 ;  /* 0x000000ffff063224 */ /* 0x004fe200078e0003 */
[----:B------:R-:W-:Y:S01]  /*05d0*/  @!UP0 UMOV UR6, 0x400 ;  /* 0x0000040000068882 */ /* 0x000fe20000000000 */
[----:B------:R-:W-:-:S04]  /*05e0*/  @!UP0 UIADD3 UR4, -UR4, 0x100000, URZ ;  /* 0x0010000004048890 */ /* 0x000fc8000fffe13f */
[----:B------:R-:W-:Y:S02]  /*05f0*/  @!UP0 USHF.L.U32 UR5, UR4, 0xb, URZ ;  /* 0x0000000b04058899 */ /* 0x000fe4000800063f */
[----:B------:R-:W-:Y:S01]  /*0600*/  @!UP0 USHF.L.U32 UR4, UR4, 0x1, URZ ;  /* 0x0000000104048899 */ /* 0x000fe2000800063f */
[----:B------:R-:W-:Y:S02]  /*0610*/  @P3 IMAD.MOV.U32 R7, RZ, RZ, RZ ;  /* 0x000000ffff073224 */ /* 0x000fe400078e00ff */
[----:B------:R-:W-:Y:S01]  /*0620*/  IMAD.MOV.U32 R5, RZ, RZ, RZ ;  /* 0x000000ffff057224 */ /* 0x000fe200078e00ff */
[----:B------:R-:W0:Y:S01]  /*0630*/  @!UP0 S2UR UR7, SR_CgaCtaId ;  /* 0x00000000000789c3 */ /* 0x000e220000008800 */
[----:B------:R-:W-:-:S07]  /*0640*/  @P3 IMAD.MOV.U32 R11, RZ, RZ, RZ ;  /* 0x000000ffff0b3224 */ /* 0x000fce00078e00ff */
[----:B------:R-:W1:Y:S01]  /*0650*/  @!P3 LDC R9, c[0x0][0xc] ;  /* 0x00000300ff09bb82 */ /* 0x000e620000000800 */
[----:B---3--:R-:W-:-:S04]  /*0660*/  @P3 IMAD.WIDE.U32 R16, R4, R17, R6 ;  /* 0x0000001104103225 */ /* 0x008fc800078e0006 */
[----:B------:R-:W-:Y:S01]  /*0670*/  @P3 IMAD.IADD R17, R17, 0x1, R11 ;  /* 0x0000000111113824 */ /* 0x000fe200078e020b */
[----:B0-----:R-:W-:Y:S01]  /*0680*/  @!UP0 ULEA UR6, UR7, UR6, 0x18 ;  /* 0x0000000607068291 */ /* 0x001fe2000f8ec03f */
[----:B------:R-:W-:Y:S01]  /*0690*/  VOTEU.ALL UP0, P0 ;  /* 0x00000000003f7886 */ /* 0x000fe20000000000 */
[----:B------:R-:W-:-:S04]  /*06a0*/  ISETP.NE.AND P0, PT, R0, 0x3, PT ;  /* 0x000000030000780c */ /* 0x000fc80003f05270 */
[----:B------:R-:W-:Y:S01]  /*06b0*/  ISETP.EQ.OR P0, PT, R0, RZ, !P0 ;  /* 0x000000ff0000720c */ /* 0x000fe20004702670 */
[----:B-1----:R-:W-:-:S03]  /*06c0*/  @!P3 IMAD.WIDE.U32 R6, R9, R3, R4 ;  /* 0x000000030906b225 */ /* 0x002fc600078e0004 */
[C---:B------:R-:W-:Y:S01]  /*06d0*/  ISETP.EQ.AND P0, PT, R8.reuse, RZ, P0 ;  /* 0x000000ff0800720c */ /* 0x040fe20000702270 */
[----:B------:R-:W-:Y:S01]  /*06e0*/  VIADD R8, R8, 0xffffffff ;  /* 0xffffffff08087836 */ /* 0x000fe20000000000 */
[----:B------:R-:W0:Y:S02]  /*06f0*/  FENCE.VIEW.ASYNC.S ;  /* 0x00000000000073c6 */ /* 0x000e240000000000 */
[----:B0-----:R0:W1:Y:S01]  /*0700*/  @!UP0 SYNCS.EXCH.64 URZ, [UR6+0x120], UR4 ;  /* 0x00012004063f85b2 */ /* 0x0010620008000100 */
[----:B------:R-:W-:Y:S01]  /*0710*/  @!P3 IMAD.MOV.U32 R16, RZ, RZ, R6 ;  /* 0x000000ffff10b224 */ /* 0x000fe200078e0006 */
[----:B------:R-:W-:Y:S01]  /*0720*/  SEL R19, RZ, 0x1, !P0 ;  /* 0x00000001ff137807 */ /* 0x000fe20004000000 */
[----:B------:R-:W-:Y:S01]  /*0730*/  @!P3 IMAD.MOV.U32 R17, RZ, RZ, R7 ;  /* 0x000000ffff11b224 */ /* 0x000fe200078e0007 */
[----:B------:R-:W-:-:S04]  /*0740*/  ISETP.GE.U32.AND P1, PT, R8, 0x2, PT ;  /* 0x000000020800780c */ /* 0x000fc80003f26070 */
[----:B------:R-:W-:Y:S01]  /*0750*/  SEL R19, R19, 0x2, P1 ;  /* 0x0000000213137807 */ /* 0x000fe20000800000 */
[----:B------:R0:W1:Y:S01]  /*0760*/  @!UP1 SYNCS.EXCH.64 URZ, [UR6+0x128], UR4 ;  /* 0x00012804063f95b2 */ /* 0x0000620008000100 */
[----:B------:R-:W-:Y:S01]  /*0770*/  NOP ;  /* 0x0000000000007918 */ /* 0x000fe20000000000 */
[----:B-1----:R-:W-:Y:S06]  /*0780*/  BAR.SYNC.DEFER_BLOCKING 0x0 ;  /* 0x0000000000007b1d */ /* 0x002fec0000010000 */
[----:B------:R-:W-:Y:S05]  /*0790*/  @!P2 BRA `(.L_x_4) ;  /* 0x0000005400aca947 */ /* 0x000fea0003800000 */
[----:B------:R-:W-:-:S13]  /*07a0*/  ISETP.GT.U32.AND P0, PT, R8, 0x1, PT ;  /* 0x000000010800780c */ /* 0x000fda0003f04070 */
[----:B0-----:R-:W-:Y:S05]  /*07b0*/  @P0 EXIT ;  /* 0x000000000000094d */ /* 0x001fea0003800000 */
[----:B------:R-:W-:Y:S01]  /*07c0*/  ULDC.64 UR4, c[0x0][0x650] ;  /* 0x0001940000047ab9 */ /* 0x000fe20000000a00 */
[----:B------:R-:W-:Y:S01]  /*07d0*/  PRMT R0, RZ, 0x7610, R0 ;  /* 0x00007610ff007816 */ /* 0x000fe20000000000 */
[----:B------:R-:W-:Y:S01]  /*07e0*/  IMAD.MOV.U32 R74, RZ, RZ, -0x1 ;  /* 0xffffffffff4a7424 */ /* 0x000fe200078e00ff */
[----:B------:R-:W-:Y:S01]  /*07f0*/  ISETP.GE.U32.AND P0, PT, R16, UR4, PT ;  /* 0x0000000410007c0c */ /* 0x000fe2000bf06070 */
[----:B------:R-:W-:Y:S02]  /*0800*/  IMAD.MOV.U32 R75, RZ, RZ, -0x1 ;  /* 0xffffffffff4b7424 */ /* 0x000fe400078e00ff */
[----:B------:R-:W-:Y:S01]  /*0810*/  IMAD.MOV.U32 R73, RZ, RZ, -0x1 ;  /* 0xffffffffff497424 */ /* 0x000fe200078e00ff */
[----:B------:R-:W-:-:S13]  /*0820*/  ISETP.GE.U32.AND.EX P0, PT, R17, UR5, PT, P0 ;  /* 0x0000000511007c0c */ /* 0x000fda000bf06100 */
[----:B------:R-:W-:Y:S05]  /*0830*/  @P0 BRA `(.L_x_5) ;  /* 0x0000000400540947 */ /* 0x000fea0003800000 */
[----:B------:R-:W0:Y:S01]  /*0840*/  LDC.64 R14, c[0x0][0x628] ;  /* 0x00018a00ff0e7b82 */ /* 0x000e220000000a00 */
[----:B------:R-:W-:Y:S02]  /*0850*/  IMAD.MOV.U32 R6, RZ, RZ, R16 ;  /* 0x000000ffff067224 */ /* 0x000fe400078e0010 */
[----:B------:R-:W-:-:S05]  /*0860*/  IMAD.MOV.U32 R7, RZ, RZ, R17 ;  /* 0x000000ffff077224 */ /* 0x000fca00078e0011 */
[----:B------:R-:W1:Y:S08]  /*0870*/  LDC R0, c[0x0][0x630] ;  /* 0x00018c00ff007b82 */ /* 0x000e700000000800 */
[----:B------:R-:W2:Y:S01]  /*0880*/  LDC.64 R20, c[0x0][0x620] ;  /* 0x00018800ff147b82 */ /* 0x000ea20000000a00 */
[----:B0-----:R-:W-:-:S04]  /*0890*/  ISETP.NE.U32.AND P0, PT, R14, RZ, PT ;  /* 0x000000ff0e00720c */ /* 0x001fc80003f05070 */
[----:B------:R-:W-:-:S13]  /*08a0*/  ISETP.NE.AND.EX P0, PT, R15, RZ, PT, P0 ;  /* 0x000000ff0f00720c */ /* 0x000fda0003f05300 */
[----:B-12---:R-:W-:Y:S05]  /*08b0*/  @!P0 BRA `(.L_x_6) ;  /* 0x0000000000288947 */ /* 0x006fea0003800000 */
[----:B------:R-:W0:Y:S02]  /*08c0*/  LDC R11, c[0x0][0x634] ;  /* 0x00018d00ff0b7b82 */ /* 0x000e240000000800 */
[----:B0-----:R-:W-:-:S05]  /*08d0*/  IADD3 R11, P0, R16, R11, RZ ;  /* 0x0000000b100b7210 */ /* 0x001fca0007f1e0ff */
[----:B------:R-:W-:-:S04]  /*08e0*/  IMAD.X R13, RZ, RZ, R17, P0 ;  /* 0x000000ffff0d7224 */ /* 0x000fc800000e0611 */
[----:B------:R-:W-:-:S04]  /*08f0*/  IMAD.WIDE.U32 R6, R13, R14, RZ ;  /* 0x0000000e0d067225 */ /* 0x000fc800078e00ff */
[----:B------:R-:W-:-:S04]  /*0900*/  IMAD.WIDE.U32 R8, P0, R11, R15, R6 ;  /* 0x0000000f0b087225 */ /* 0x000fc80007800006 */
[----:B------:R-:W-:-:S04]  /*0910*/  IMAD.WIDE.U32 R6, R11, R14, RZ ;  /* 0x0000000e0b067225 */ /* 0x000fc800078e00ff */
[----:B------:R-:W-:Y:S01]  /*0920*/  IMAD.X R11, RZ, RZ, RZ, P0 ;  /* 0x000000ffff0b7224 */ /* 0x000fe200000e06ff */
[----:B------:R-:W-:Y:S01]  /*0930*/  IADD3 RZ, P0, R7, R8, RZ ;  /* 0x0000000807ff7210 */ /* 0x000fe20007f1e0ff */
[----:B------:R-:W-:-:S04]  /*0940*/  IMAD.MOV.U32 R10, RZ, RZ, R9 ;  /* 0x000000ffff0a7224 */ /* 0x000fc800078e0009 */
[----:B------:R-:W-:-:S08]  /*0950*/  IMAD.WIDE.U32.X R6, R13, R15, R10, P0 ;  /* 0x0000000f0d067225 */ /* 0x000fd000000e040a */
.L_x_6:
[-CC-:B------:R-:W-:Y:S01]  /*0960*/  SHF.R.U64 R73, R6, R0.reuse, R7.reuse ;  /* 0x0000000006497219 */ /* 0x180fe20000001207 */
[----:B------:R-:W0:Y:S01]  /*0970*/  LDC R10, c[0x0][0x618] ;  /* 0x00018600ff0a7b82 */ /* 0x000e220000000800 */
[----:B------:R-:W-:Y:S01]  /*0980*/  SHF.R.U32.HI R5, RZ, R0, R7 ;  /* 0x00000000ff057219 */ /* 0x000fe20000011607 */
[----:B------:R-:W-:Y:S01]  /*0990*/  ULDC UR4, c[0x0][0x150] ;  /* 0x0000540000047ab9 */ /* 0x000fe20000000800 */
[----:B------:R-:W-:Y:S02]  /*09a0*/  IADD3 R9, P0, RZ, -R73, RZ ;  /* 0x80000049ff097210 */ /* 0x000fe40007f1e0ff */
[----:B------:R-:W-:-:S03]  /*09b0*/  I2FP.F32.U32 R0, R4 ;  /* 0x0000000400007245 */ /* 0x000fc60000201000 */
[----:B------:R-:W1:Y:S01]  /*09c0*/  LDC.64 R28, c[0x0][0x640] ;  /* 0x00019000ff1c7b82 */ /* 0x000e620000000a00 */
[----:B------:R-:W-:Y:S02]  /*09d0*/  IMAD.X R11, RZ, RZ, ~R5, P0 ;  /* 0x000000ffff0b7224 */ /* 0x000fe400000e0e05 */
[----:B------:R-:W-:Y:S01]  /*09e0*/  FMUL R0, R0, UR4 ;  /* 0x0000000400007c20 */ /* 0x000fe20008400000 */
[----:B------:R-:W-:Y:S01]  /*09f0*/  IMAD.WIDE.U32 R6, R9, R20, R16 ;  /* 0x0000001409067225 */ /* 0x000fe200078e0010 */
[----:B------:R-:W-:-:S03]  /*0a00*/  ULDC UR4, c[0x0][0x154] ;  /* 0x0000550000047ab9 */ /* 0x000fc60000000800 */
[----:B------:R-:W-:Y:S01]  /*0a10*/  IMAD R8, R11, R20, RZ ;  /* 0x000000140b087224 */ /* 0x000fe200078e02ff */
[----:B------:R-:W2:Y:S01]  /*0a20*/  LDC R5, c[0x0][0x144] ;  /* 0x00005100ff057b82 */ /* 0x000ea20000000800 */
[----:B------:R-:W3:Y:S02]  /*0a30*/  F2I.U32.TRUNC.NTZ R0, R0 ;  /* 0x0000000000007305 */ /* 0x000ee4000020f000 */
[----:B------:R-:W-:-:S04]  /*0a40*/  IMAD R9, R9, R21, R8 ;  /* 0x0000001509097224 */ /* 0x000fc800078e0208 */
[----:B------:R-:W-:Y:S01]  /*0a50*/  IMAD.IADD R7, R7, 0x1, R9 ;  /* 0x0000000107077824 */ /* 0x000fe200078e0209 */
[----:B------:R-:W4:Y:S01]  /*0a60*/  LDC R12, c[0x0][0x608] ;  /* 0x00018200ff0c7b82 */ /* 0x000f220000000800 */
[----:B------:R-:W-:-:S03]  /*0a70*/  IMAD.MOV.U32 R9, RZ, RZ, -0x1 ;  /* 0xffffffffff097424 */ /* 0x000fc600078e00ff */
[-CC-:B0-----:R-:W-:Y:S02]  /*0a80*/  SHF.R.U64 R20, R6, R10.reuse, R7.reuse ;  /* 0x0000000a06147219 */ /* 0x181fe40000001207 */
[----:B------:R-:W-:Y:S02]  /*0a90*/  I2FP.F32.U32 R6, R3 ;  /* 0x0000000300067245 */ /* 0x000fe40000201000 */
[----:B------:R-:W0:Y:S01]  /*0aa0*/  LDC R26, c[0x0][0x658] ;  /* 0x00019600ff1a7b82 */ /* 0x000e220000000800 */
[----:B-1----:R-:W-:Y:S01]  /*0ab0*/  ISETP.NE.U32.AND P0, PT, R28, RZ, PT ;  /* 0x000000ff1c00720c */ /* 0x002fe20003f05070 */
[----:B---3--:R-:W-:Y:S01]  /*0ac0*/  IMAD.MOV R8, RZ, RZ, -R0 ;  /* 0x000000ffff087224 */ /* 0x008fe200078e0a00 */
[----:B------:R-:W-:Y:S01]  /*0ad0*/  SHF.R.U32.HI R7, RZ, R10, R7 ;  /* 0x0000000aff077219 */ /* 0x000fe20000011607 */
[----:B------:R-:W-:Y:S01]  /*0ae0*/  FMUL R6, R6, UR4 ;  /* 0x0000000406067c20 */ /* 0x000fe20008400000 */
[----:B------:R-:W-:-:S03]  /*0af0*/  ISETP.NE.AND.EX P0, PT, R29, RZ, PT, P0 ;  /* 0x000000ff1d00720c */ /* 0x000fc60003f05300 */
[----:B------:R-:W1:Y:S01]  /*0b00*/  LDC R14, c[0x0][0x148] ;  /* 0x00005200ff0e7b82 */ /* 0x000e620000000800 */
[----:B--2---:R-:W-:-:S07]  /*0b10*/  IMAD R0, R5, R8, R4 ;  /* 0x0000000805007224 */ /* 0x004fce00078e0204 */
[----:B------:R-:W2:Y:S01]  /*0b20*/  LDC R24, c[0x0][0x600] ;  /* 0x00018000ff187b82 */ /* 0x000ea20000000800 */
[-CC-:B----4-:R-:W-:Y:S02]  /*0b30*/  SHF.R.U64 R30, R20, R12.reuse, R7.reuse ;  /* 0x0000000c141e7219 */ /* 0x190fe40000001207 */
[----:B------:R-:W-:Y:S01]  /*0b40*/  SHF.R.U32.HI R5, RZ, R12, R7 ;  /* 0x0000000cff057219 */ /* 0x000fe20000011607 */
[----:B------:R-:W-:Y:S01]  /*0b50*/  IMAD.MOV.U32 R7, RZ, RZ, 0x1 ;  /* 0x00000001ff077424 */ /* 0x000fe200078e00ff */
[----:B------:R3:W4:Y:S03]  /*0b60*/  F2I.U32.TRUNC.NTZ R12, R6 ;  /* 0x00000006000c7305 */ /* 0x000726000020f000 */
[----:B------:R-:W1:Y:S01]  /*0b70*/  LDC R15, c[0x0][0x648] ;  /* 0x00019200ff0f7b82 */ /* 0x000e620000000800 */
[-C--:B0-----:R-:W-:Y:S02]  /*0b80*/  SHF.L.U32 R4, R9, R26.reuse, RZ ;  /* 0x0000001a09047219 */ /* 0x081fe400000006ff */
[----:B------:R-:W-:-:S02]  /*0b90*/  SHF.R.U64 R32, R30, R26, R5 ;  /* 0x0000001a1e207219 */ /* 0x000fc40000001205 */
[----:B------:R-:W-:Y:S02]  /*0ba0*/  LOP3.LUT R11, RZ, R4, RZ, 0x33, !PT ;  /* 0x00000004ff0b7212 */ /* 0x000fe400078e33ff */
[-C--:B------:R-:W-:Y:S01]  /*0bb0*/  SHF.R.U32.HI R5, RZ, R26.reuse, R5 ;  /* 0x0000001aff057219 */ /* 0x080fe20000011605 */
[----:B------:R-:W0:Y:S01]  /*0bc0*/  LDC R21, c[0x0][0x638] ;  /* 0x00018e00ff157b82 */ /* 0x000e220000000800 */
[----:B------:R-:W-:Y:S01]  /*0bd0*/  SHF.L.U32 R10, R7, R26, RZ ;  /* 0x0000001a070a7219 */ /* 0x000fe200000006ff */
[----:B------:R-:W-:-:S06]  /*0be0*/  IMAD.MOV.U32 R4, RZ, RZ, R32 ;  /* 0x000000ffff047224 */ /* 0x000fcc00078e0020 */
[----:B------:R-:W0:Y:S01]  /*0bf0*/  LDC R74, c[0x0][0x610] ;  /* 0x00018400ff4a7b82 */ /* 0x000e220000000800 */
[----:B---34-:R-:W-:Y:S05]  /*0c00*/  @!P0 BRA `(.L_x_7) ;  /* 0x0000000000288947 */ /* 0x018fea0003800000 */
[----:B------:R-:W3:Y:S02]  /*0c10*/  LDC R9, c[0x0][0x64c] ;  /* 0x00019300ff097b82 */ /* 0x000ee40000000800 */
[----:B---3--:R-:W-:-:S05]  /*0c20*/  IADD3 R9, P0, R32, R9, RZ ;  /* 0x0000000920097210 */ /* 0x008fca0007f1e0ff */
        /* <DEDUP_REMOVED lines=8> */
.L_x_7:
[----:B-1----:R-:W-:Y:S01]  /*0cb0*/  SHF.R.U64 R4, R4, R15, R5 ;  /* 0x0000000f04047219 */ /* 0x002fe20000001205 */
[----:B--2---:R-:W-:Y:S01]  /*0cc0*/  VIADD R5, R24, 0xffffffff ;  /* 0xffffffff18057836 */ /* 0x004fe20000000000 */
[----:B------:R-:W-:Y:S01]  /*0cd0*/  LOP3.LUT R11, R30, R11, RZ, 0xc0, !PT ;  /* 0x0000000b1e0b7212 */ /* 0x000fe200078ec0ff */
[----:B------:R-:W-:Y:S02]  /*0ce0*/  IMAD.MOV R12, RZ, RZ, -R12 ;  /* 0x000000ffff0c7224 */ /* 0x000fe400078e0a0c */
[----:B------:R-:W-:Y:S01]  /*0cf0*/  IMAD.MOV R6, RZ, RZ, -R4 ;  /* 0x000000ffff067224 */ /* 0x000fe200078e0a04 */
[----:B------:R-:W-:Y:S01]  /*0d00*/  LOP3.LUT R5, R20, R5, RZ, 0xc0, !PT ;  /* 0x0000000514057212 */ /* 0x000fe200078ec0ff */
[----:B------:R-:W-:Y:S02]  /*0d10*/  @P3 IMAD R0, R14, R12, R3 ;  /* 0x0000000c0e003224 */ /* 0x000fe400078e0203 */
[----:B------:R-:W-:Y:S02]  /*0d20*/  IMAD R11, R10, R4, R11 ;  /* 0x000000040a0b7224 */ /* 0x000fe400078e020b */
[----:B0-----:R-:W-:-:S02]  /*0d30*/  IMAD R3, R6, R21, R32 ;  /* 0x0000001506037224 */ /* 0x001fc400078e0220 */
[----:B------:R-:W-:Y:S02]  /*0d40*/  IMAD R74, R11, R74, R0 ;  /* 0x0000004a0b4a7224 */ /* 0x000fe400078e0200 */
[----:B------:R-:W-:Y:S02]  /*0d50*/  IMAD R3, R3, R24, R5 ;  /* 0x0000001803037224 */ /* 0x000fe400078e0205 */
[----:B------:R-:W-:-:S03]  /*0d60*/  IMAD.MOV.U32 R0, RZ, RZ, 0x1 ;  /* 0x00000001ff007424 */ /* 0x000fc600078e00ff */
[----:B------:R-:W-:Y:S02]  /*0d70*/  SEL R75, R3, R74, !P3 ;  /* 0x0000004a034b7207 */ /* 0x000fe40005800000 */
[----:B------:R-:W-:-:S07]  /*0d80*/  SEL R74, R74, R3, !P3 ;  /* 0x000000034a4a7207 */ /* 0x000fce0005800000 */
.L_x_5:
[----:B------:R-:W-:-:S08]  /*0d90*/  NOP ;  /* 0x0000000000007918 */ /* 0x000fd00000000000 */
[----:B------:R-:W0:Y:S02]  /*0da0*/  USETMAXREG.TRY_ALLOC.CTAPOOL UP0, 0xe8 ;  /* 0x000000e8000079c8 */ /* 0x000e240008000600 */
[----:B0-----:R-:W-:-:S13]  /*0db0*/  PLOP3.LUT P0, PT, PT, PT, UP0, 0x80, 0x0 ;  /* 0x000000000000781c */ /* 0x001fda0003f0f008 */
[----:B------:R-:W-:Y:S05]  /*0dc0*/  @!P0 BRA `(.L_x_5) ;  /* 0xfffffffc00f08947 */ /* 0x000fea000383ffff */
[----:B------:R-:W-:Y:S01]  /*0dd0*/  ULDC.64 UR4, c[0x0][0x598] ;  /* 0x0001660000047ab9 */ /* 0x000fe20000000a00 */
[----:B------:R-:W-:Y:S01]  /*0de0*/  ULDC.64 UR36, c[0x0][0x208] ;  /* 0x0000820000247ab9 */ /* 0x000fe20000000a00 */
[----:B------:R-:W-:-:S04]  /*0df0*/  ISETP.NE.U32.AND P0, PT, RZ, UR4, PT ;  /* 0x00000004ff007c0c */ /* 0x000fc8000bf05070 */
[----:B------:R-:W-:-:S13]  /*0e00*/  ISETP.NE.AND.EX P0, PT, RZ, UR5, PT, P0 ;  /* 0x00000005ff007c0c */ /* 0x000fda000bf05300 */
[----:B------:R-:W-:Y:S05]  /*0e10*/  @!P0 BRA `(.L_x_8) ;  /* 0x00000000001c8947 */ /* 0x000fea0003800000 */
[----:B------:R-:W0:Y:S02]  /*0e20*/  LDC.64 R4, c[0x0][0x598] ;  /* 0x00016600ff047b82 */ /* 0x000e240000000a00 */
[----:B0-----:R-:W2:Y:S02]  /*0e30*/  LDG.E.64 R4, desc[UR36][R4.64] ;  /* 0x0000002404047981 */ /* 0x001ea4000c1e1b00 */
[----:B--2---:R-:W-:-:S04]  /*0e40*/  ISETP.NE.U32.AND P0, PT, R4, RZ, PT ;  /* 0x000000ff0400720c */ /* 0x004fc80003f05070 */
[----:B------:R-:W-:-:S13]  /*0e50*/  ISETP.NE.AND.EX P0, PT, R5, RZ, PT, P0 ;  /* 0x000000ff0500720c */ /* 0x000fda0003f05300 */
[----:B------:R-:W-:Y:S05]  /*0e60*/  @!P0 BRA `(.L_x_8) ;  /* 0x0000000000088947 */ /* 0x000fea0003800000 */
[----:B------:R0:W5:Y:S01]  /*0e70*/  LD.E R23, desc[UR36][R4.64] ;  /* 0x0000002404177980 */ /* 0x000162000c101900 */
[----:B------:R-:W-:Y:S05]  /*0e80*/  BRA `(.L_x_9) ;  /* 0x0000000000247947 */ /* 0x000fea0003800000 */
.L_x_8:
[----:B------:R-:W-:Y:S02]  /*0e90*/  ULDC.64 UR4, c[0x0][0x588] ;  /* 0x0001620000047ab9 */ /* 0x000fe40000000a00 */
[----:B------:R-:W-:-:S04]  /*0ea0*/  ISETP.NE.U32.AND P0, PT, RZ, UR4, PT ;  /* 0x00000004ff007c0c */ /* 0x000fc8000bf05070 */
[----:B------:R-:W-:-:S13]  /*0eb0*/  ISETP.NE.AND.EX P0, PT, RZ, UR5, PT, P0 ;  /* 0x00000005ff007c0c */ /* 0x000fda000bf05300 */
[----:B------:R-:W-:Y:S05]  /*0ec0*/  @!P0 BRA `(.L_x_10) ;  /* 0x00000000000c8947 */ /* 0x000fea0003800000 */
[----:B------:R-:W0:Y:S02]  /*0ed0*/  LDC.64 R4, c[0x0][0x588] ;  /* 0x00016200ff047b82 */ /* 0x000e240000000a00 */
[----:B0-----:R1:W5:Y:S01]  /*0ee0*/  LDG.E R23, desc[UR36][R4.64] ;  /* 0x0000002404177981 */ /* 0x001362000c1e1900 */
[----:B------:R-:W-:Y:S05]  /*0ef0*/  BRA `(.L_x_9) ;  /* 0x0000000000087947 */ /* 0x000fea0003800000 */
.L_x_10:
[----:B------:R-:W-:Y:S02]  /*0f00*/  ULDC UR4, c[0x0][0x580] ;  /* 0x0001600000047ab9 */ /* 0x000fe40000000800 */
[----:B------:R-:W-:-:S07]  /*0f10*/  IMAD.U32 R23, RZ, RZ, UR4 ;  /* 0x00000004ff177e24 */ /* 0x000fce000f8e00ff */
.L_x_9:
[----:B------:R-:W-:Y:S02]  /*0f20*/  ULDC.64 UR4, c[0x0][0x5a0] ;  /* 0x0001680000047ab9 */ /* 0x000fe40000000a00 */
[----:B------:R-:W-:-:S04]  /*0f30*/  ISETP.NE.U32.AND P0, PT, RZ, UR4, PT ;  /* 0x00000004ff007c0c */ /* 0x000fc8000bf05070 */
[----:B------:R-:W-:-:S13]  /*0f40*/  ISETP.NE.AND.EX P0, PT, RZ, UR5, PT, P0 ;  /* 0x00000005ff007c0c */ /* 0x000fda000bf05300 */
[----:B------:R-:W-:Y:S05]  /*0f50*/  @!P0 BRA `(.L_x_11) ;  /* 0x00000000001c8947 */ /* 0x000fea0003800000 */
[----:B01----:R-:W0:Y:S02]  /*0f60*/  LDC.64 R4, c[0x0][0x5a0] ;  /* 0x00016800ff047b82 */ /* 0x003e240000000a00 */
[----:B0-----:R-:W2:Y:S02]  /*0f70*/  LDG.E.64 R4, desc[UR36][R4.64] ;  /* 0x0000002404047981 */ /* 0x001ea4000c1e1b00 */
[----:B--2---:R-:W-:-:S04]  /*0f80*/  ISETP.NE.U32.AND P0, PT, R4, RZ, PT ;  /* 0x000000ff0400720c */ /* 0x004fc80003f05070 */
[----:B------:R-:W-:-:S13]  /*0f90*/  ISETP.NE.AND.EX P0, PT, R5, RZ, PT, P0 ;  /* 0x000000ff0500720c */ /* 0x000fda0003f05300 */
[----:B------:R-:W-:Y:S05]  /*0fa0*/  @!P0 BRA `(.L_x_11) ;  /* 0x0000000000088947 */ /* 0x000fea0003800000 */
[----:B------:R0:W5:Y:S01]  /*0fb0*/  LD.E R72, desc[UR36][R4.64] ;  /* 0x0000002404487980 */ /* 0x000162000c101900 */
[----:B------:R-:W-:Y:S05]  /*0fc0*/  BRA `(.L_x_12) ;  /* 0x0000000000247947 */ /* 0x000fea0003800000 */
.L_x_11:
[----:B------:R-:W-:Y:S02]  /*0fd0*/  ULDC.64 UR4, c[0x0][0x590] ;  /* 0x0001640000047ab9 */ /* 0x000fe40000000a00 */
[----:B------:R-:W-:-:S04]  /*0fe0*/  ISETP.NE.U32.AND P0, PT, RZ, UR4, PT ;  /* 0x00000004ff007c0c */ /* 0x000fc8000bf05070 */
[----:B------:R-:W-:-:S13]  /*0ff0*/  ISETP.NE.AND.EX P0, PT, RZ, UR5, PT, P0 ;  /* 0x00000005ff007c0c */ /* 0x000fda000bf05300 */
[----:B------:R-:W-:Y:S05]  /*1000*/  @!P0 BRA `(.L_x_13) ;  /* 0x00000000000c8947 */ /* 0x000fea0003800000 */
[----:B01----:R-:W0:Y:S02]  /*1010*/  LDC.64 R4, c[0x0][0x590] ;  /* 0x00016400ff047b82 */ /* 0x003e240000000a00 */
[----:B0-----:R1:W5:Y:S01]  /*1020*/  LDG.E R72, desc[UR36][R4.64] ;  /* 0x0000002404487981 */ /* 0x001362000c1e1900 */
[----:B------:R-:W-:Y:S05]  /*1030*/  BRA `(.L_x_12) ;  /* 0x0000000000087947 */ /* 0x000fea0003800000 */
.L_x_13:
[----:B------:R-:W-:Y:S02]  /*1040*/  ULDC UR4, c[0x0][0x584] ;  /* 0x0001610000047ab9 */ /* 0x000fe40000000800 */
[----:B------:R-:W-:-:S07]  /*1050*/  IMAD.U32 R72, RZ, RZ, UR4 ;  /* 0x00000004ff487e24 */ /* 0x000fce000f8e00ff */
.L_x_12:
[----:B------:R-:W-:-:S13]  /*1060*/  LOP3.LUT P0, RZ, R0, 0xff, RZ, 0xc0, !PT ;  /* 0x000000ff00ff7812 */ /* 0x000fda000780c0ff */
[----:B------:R-:W-:Y:S05]  /*1070*/  @!P0 EXIT ;  /* 0x000000000000894d */ /* 0x000fea0003800000 */
[----:B------:R-:W-:Y:S01]  /*1080*/  ULDC UR4, c[0x0][0x28c] ;  /* 0x0000a30000047ab9 */ /* 0x000fe20000000800 */
[----:B------:R-:W-:Y:S01]  /*1090*/  LOP3.LUT R88, R19, 0x1, RZ, 0xfc, !PT ;  /* 0x0000000113587812 */ /* 0x000fe200078efcff */
[----:B------:R-:W-:Y:S01]  /*10a0*/  UIADD3 UR4, UR4, 0xf, URZ ;  /* 0x0000000f04047890 */ /* 0x000fe2000fffe03f */
[----:B------:R-:W-:Y:S01]  /*10b0*/  UMOV UR38, URZ ;  /* 0x0000003f00267c82 */ /* 0x000fe20008000000 */
[----:B------:R-:W-:Y:S02]  /*10c0*/  UMOV UR39, URZ ;  /* 0x0000003f00277c82 */ /* 0x000fe40008000000 */
[----:B------:R-:W-:-:S04]  /*10d0*/  USHF.R.S32.HI UR5, URZ, 0x1f, UR4 ;  /* 0x0000001f3f057899 */ /* 0x000fc80008011404 */
[----:B------:R-:W-:-:S04]  /*10e0*/  ULEA.HI UR5, UR5, UR4, URZ, 0x4 ;  /* 0x0000000405057291 */ /* 0x000fc8000f8f203f */
[----:B------:R-:W-:-:S12]  /*10f0*/  USHF.R.S32.HI UR40, URZ, 0x4, UR5 ;  /* 0x000000043f287899 */ /* 0x000fd80008011405 */
.L_x_111:
[----:B------:R-:W-:Y:S01]  /*1100*/  LOP3.LUT R0, R18, 0x80, RZ, 0xc0, !PT ;  /* 0x0000008012007812 */ /* 0x000fe200078ec0ff */
[----:B--2---:R-:W2:Y:S01]  /*1110*/  S2UR UR6, SR_CgaCtaId ;  /* 0x00000000000679c3 */ /* 0x004ea20000008800 */
[----:B------:R-:W-:Y:S02]  /*1120*/  UMOV UR41, 0x400 ;  /* 0x0000040000297882 */ /* 0x000fe40000000000 */
[----:B------:R-:W-:-:S06]  /*1130*/  SHF.R.U32.HI R0, RZ, 0x7, R0 ;  /* 0x00000007ff007819 */ /* 0x000fcc0000011600 */
[----:B------:R-:W3:Y:S01]  /*1140*/  SHFL.IDX PT, R0, R0, RZ, 0x1f ;  /* 0x00001fff00007589 */ /* 0x000ee200000e0000 */
[----:B--2---:R-:W-:Y:S01]  /*1150*/  ULEA UR41, UR6, UR41, 0x18 ;  /* 0x0000002906297291 */ /* 0x004fe2000f8ec03f */
[----:B---3--:R-:W-:-:S13]  /*1160*/  R2UR UR4, R0 ;  /* 0x00000000000472ca */ /* 0x008fda00000e0000 */
[----:B------:R-:W-:-:S04]  /*1170*/  ULEA.HI UR5, UR4, UR4, URZ, 0x1 ;  /* 0x0000000404057291 */ /* 0x000fc8000f8f083f */
[----:B------:R-:W-:-:S04]  /*1180*/  ULOP3.LUT UR5, UR5, 0x1ffffe, URZ, 0xc0, !UPT ;  /* 0x001ffffe05057892 */ /* 0x000fc8000f8ec03f */
[----:B------:R-:W-:-:S03]  /*1190*/  UIADD3 UR5, UR4, -UR5, URZ ;  /* 0x8000000504057290 */ /* 0x000fc6000fffe03f */
[----:B------:R-:W-:Y:S01]  /*11a0*/  ULDC UR4, c[0x0][0x28c] ;  /* 0x0000a30000047ab9 */ /* 0x000fe20000000800 */
[----:B------:R-:W-:Y:S01]  /*11b0*/  ULEA UR5, UR5, UR41, 0xb ;  /* 0x0000002905057291 */ /* 0x000fe2000f8e583f */
[----:B------:R-:W-:-:S03]  /*11c0*/  ISETP.LT.AND P0, PT, RZ, UR4, PT ;  /* 0x00000004ff007c0c */ /* 0x000fc6000bf01270 */
[----:B------:R-:W-:-:S04]  /*11d0*/  UIADD3 UR5, UR5, 0x200, URZ ;  /* 0x0000020005057890 */ /* 0x000fc8000fffe03f */
[----:B------:R-:W-:-:S04]  /*11e0*/  USHF.R.U32.HI UR5, URZ, 0x4, UR5 ;  /* 0x000000043f057899 */ /* 0x000fc80008011605 */
[----:B------:R-:W-:Y:S02]  /*11f0*/  ULOP3.LUT UR42, UR5, 0x3fff, URZ, 0xc0, !UPT ;  /* 0x00003fff052a7892 */ /* 0x000fe4000f8ec03f */
[----:B0----5:R-:W-:Y:S10]  /*1200*/  @P0 BRA `(.L_x_14) ;  /* 0x0000000000400947 */ /* 0x021ff40003800000 */
[----:B------:R-:W-:Y:S01]  /*1210*/  MOV R0, 0x0 ;  /* 0x0000000000007802 */ /* 0x000fe20000000f00 */
[----:B------:R-:W-:Y:S01]  /*1220*/  ULDC.64 UR4, c[0x4][0x68] ;  /* 0x01001a0000047ab9 */ /* 0x000fe20000000a00 */
[----:B------:R-:W-:Y:S01]  /*1230*/  ULDC.64 UR6, c[0x4][0x8] ;  /* 0x0100020000067ab9 */ /* 0x000fe20000000a00 */
[----:B01----:R-:W-:Y:S01]  /*1240*/  IMAD.U32 R4, RZ, RZ, UR4 ;  /* 0x00000004ff047e24 */ /* 0x003fe2000f8e00ff */
[----:B------:R0:W1:Y:S01]  /*1250*/  LDC.64 R14, c[0x4][R0] ;  /* 0x01000000000e7b82 */ /* 0x0000620000000a00 */
[----:B------:R-:W-:Y:S01]  /*1260*/  IMAD.U32 R5, RZ, RZ, UR5 ;  /* 0x00000005ff057e24 */ /* 0x000fe2000f8e00ff */
[----:B------:R-:W-:Y:S01]  /*1270*/  ULDC.64 UR4, c[0x4][0x70] ;  /* 0x01001c0000047ab9 */ /* 0x000fe20000000a00 */
[----:B------:R-:W-:Y:S02]  /*1280*/  IMAD.U32 R10, RZ, RZ, UR6 ;  /* 0x00000006ff0a7e24 */ /* 0x000fe4000f8e00ff */
[----:B------:R-:W-:Y:S02]  /*1290*/  IMAD.U32 R6, RZ, RZ, UR4 ;  /* 0x00000004ff067e24 */ /* 0x000fe4000f8e00ff */
[----:B------:R-:W-:-:S02]  /*12a0*/  IMAD.U32 R7, RZ, RZ, UR5 ;  /* 0x00000005ff077e24 */ /* 0x000fc4000f8e00ff */
[----:B------:R-:W-:Y:S02]  /*12b0*/  IMAD.U32 R11, RZ, RZ, UR7 ;  /* 0x00000007ff0b7e24 */ /* 0x000fe4000f8e00ff */
[----:B------:R-:W-:Y:S02]  /*12c0*/  IMAD.MOV.U32 R8, RZ, RZ, 0x1e1 ;  /* 0x000001e1ff087424 */ /* 0x000fe400078e00ff */
[----:B------:R-:W-:Y:S02]  /*12d0*/  IMAD.MOV.U32 R12, RZ, RZ, 0x1 ;  /* 0x00000001ff0c7424 */ /* 0x000fe400078e00ff */
[----:B0-----:R-:W-:-:S07]  /*12e0*/  IMAD.MOV.U32 R13, RZ, RZ, RZ ;  /* 0x000000ffff0d7224 */ /* 0x001fce00078e00ff */
[----:B------:R-:W-:-:S07]  /*12f0*/  LEPC R20, `(.L_x_14) ;  /* 0x000000001014794e */ /* 0x000fce0000000000 */
[----:B-1---5:R-:W-:Y:S05]  /*1300*/  CALL.ABS.NOINC R14 ;  /* 0x000000000e007343 */ /* 0x022fea0003c00000 */
.L_x_14:
[----:B------:R-:W-:-:S13]  /*1310*/  ISETP.NE.AND P0, PT, R88, 0x3, PT ;  /* 0x000000035800780c */ /* 0x000fda0003f05270 */
[----:B------:R-:W-:Y:S05]  /*1320*/  @!P0 BRA `(.L_x_15) ;  /* 0x0000000000048947 */ /* 0x000fea0003800000 */
[----:B------:R-:W-:Y:S01]  /*1330*/  BPT.TRAP 0x1 ;  /* 0x000000040000795c */ /* 0x000fe20000300000 */
.L_x_15:
[----:B------:R-:W-:Y:S02]  /*1340*/  IMAD.U32 R3, RZ, RZ, UR39 ;  /* 0x00000027ff037e24 */ /* 0x000fe4000f8e00ff */
[----:B------:R-:W-:-:S03]  /*1350*/  IMAD.U32 R0, RZ, RZ, UR38 ;  /* 0x00000026ff007e24 */ /* 0x000fc6000f8e00ff */
[----:B------:R-:W-:Y:S02]  /*1360*/  LEA R3, R3, UR41, 0x3 ;  /* 0x0000002903037c11 */ /* 0x000fe4000f8e18ff */
[----:B------:R-:W-:-:S04]  /*1370*/  SHF.L.U32 R0, R0, 0x1f, RZ ;  /* 0x0000001f00007819 */ /* 0x000fc800000006ff */
[----:B------:R2:W3:Y:S01]  /*1380*/  SYNCS.PHASECHK.TRANS64.TRYWAIT P1, [R3+URZ], R0 ;  /* 0x00000000030075a7 */ /* 0x0004e2000802017f */
[----:B------:R-:W-:Y:S05]  /*1390*/  @!P0 BRA `(.L_x_16) ;  /* 0x0000000000048947 */ /* 0x000fea0003800000 */
[----:B------:R-:W-:Y:S01]  /*13a0*/  BPT.TRAP 0x1 ;  /* 0x000000040000795c */ /* 0x000fe20000300000 */
.L_x_16:
[----:B---3--:R-:W-:Y:S05]  /*13b0*/  @P1 BRA `(.L_x_17) ;  /* 0x0000000000081947 */ /* 0x008fea0003800000 */
[----:B------:R-:W3:Y:S02]  /*13c0*/  SYNCS.PHASECHK.TRANS64.TRYWAIT P1, [R3+URZ], R0 ;  /* 0x00000000030075a7 */ /* 0x000ee4000802017f */
[----:B---3--:R-:W-:Y:S05]  /*13d0*/  @!P1 BRA `(.L_x_18) ;  /* 0x0000006400fc9947 */ /* 0x008fea0003800000 */
.L_x_17:
[----:B------:R-:W-:-:S04]  /*13e0*/  UISETP.LT.AND UP0, UPT, UR40, 0x1, UPT ;  /* 0x000000012800788c */ /* 0x000fc8000bf01270 */
[----:B------:R-:W-:-:S06]  /*13f0*/  USEL UR4, UR40, 0x1, UP0 ;  /* 0x0000000128047887 */ /* 0x000fcc0008000000 */
[----:B--23--:R-:W-:Y:S01]  /*1400*/  IMAD.U32 R0, RZ, RZ, UR4 ;  /* 0x00000004ff007e24 */ /* 0x00cfe2000f8e00ff */
[----:B------:R-:W-:Y:S05]  /*1410*/  WARPSYNC.ALL ;  /* 0x0000000000007948 */ /* 0x000fea0003800000 */
[----:B------:R-:W-:-:S04]  /*1420*/  IADD3 R0, -R0, UR40, RZ ;  /* 0x0000002800007c10 */ /* 0x000fc8000fffe1ff */
[----:B------:R-:W-:Y:S01]  /*1430*/  ISETP.GE.AND P1, PT, R0, 0x1, PT ;  /* 0x000000010000780c */ /* 0x000fe20003f26270 */
[----:B------:R-:W-:Y:S01]  /*1440*/  UIADD3 UR4, UR41, 0x33200, URZ ;  /* 0x0003320029047890 */ /* 0x000fe2000fffe03f */
[----:B------:R-:W-:Y:S01]  /*1450*/  WARPGROUP.ARRIVE ;  /* 0x00000000000079c5 */ /* 0x000fe20000000000 */
[----:B------:R-:W-:Y:S02]  /*1460*/  ULOP3.LUT UR42, UR42, 0x10000, URZ, 0xfc, !UPT ;  /* 0x000100002a2a7892 */ /* 0x000fe4000f8efc3f */
[----:B------:R-:W-:Y:S01]  /*1470*/  USHF.R.U32.HI UR4, URZ, 0x4, UR4 ;  /* 0x000000043f047899 */ /* 0x000fe20008011604 */
[----:B------:R-:W-:Y:S01]  /*1480*/  UMOV UR5, 0xc0000010 ;  /* 0xc000001000057882 */ /* 0x000fe20000000000 */
[----:B------:R-:W-:Y:S02]  /*1490*/  UMOV UR7, 0xc0000010 ;  /* 0xc000001000077882 */ /* 0x000fe40000000000 */
[----:B------:R-:W-:-:S04]  /*14a0*/  ULOP3.LUT UR4, UR4, 0x3fff, URZ, 0xc0, !UPT ;  /* 0x00003fff04047892 */ /* 0x000fc8000f8ec03f */
[----:B------:R-:W-:Y:S02]  /*14b0*/  ULOP3.LUT UR12, UR4, 0x10000, URZ, 0xfc, !UPT ;  /* 0x00010000040c7892 */ /* 0x000fe4000f8efc3f */
[----:B------:R-:W-:Y:S02]  /*14c0*/  UIMAD UR4, UR39, 0x300, UR42 ;  /* 0x00000300270478a4 */ /* 0x000fe4000f8e022a */
[----:B------:R-:W-:Y:S02]  /*14d0*/  ULEA UR6, UR39, UR12, 0x6 ;  /* 0x0000000c27067291 */ /* 0x000fe4000f8e303f */
[----:B------:R-:W-:Y:S02]  /*14e0*/  UIADD3 UR8, UR4, 0x100, URZ ;  /* 0x0000010004087890 */ /* 0x000fe4000fffe03f */
[----:B------:R-:W-:-:S05]  /*14f0*/  UIADD3 UR9, UR4, 0x200, URZ ;  /* 0x0000020004097890 */ /* 0x000fca000fffe03f */
[----:B------:R-:W-:Y:S01]  /*1500*/  HGMMA.64x32x16.F32.BF16 R56, gdesc[UR4], RZ, !UPT, gsb0 ;  /* 0x00600000043879f0 */ /* 0x000fe2000c0018ff */
[----:B------:R-:W-:Y:S01]  /*1510*/  UMOV UR4, UR8 ;  /* 0x0000000800047c82 */ /* 0x000fe20008000000 */
[----:B------:R-:W-:Y:S01]  /*1520*/  UMOV UR5, 0xc0000010 ;  /* 0xc000001000057882 */ /* 0x000fe20000000000 */
[----:B------:R-:W-:Y:S02]  /*1530*/  WARPGROUP.DEPBAR.LE gsb0, 0x0 ;  /* 0x00008000000079c5 */ /* 0x000fe40000010000 */
[----:B------:R-:W-:-:S06]  /*1540*/  WARPGROUP.ARRIVE ;  /* 0x00000000000079c5 */ /* 0x000fcc0000000000 */
[----:B------:R-:W-:Y:S01]  /*1550*/  HGMMA.64x32x16.F32.BF16 R40, gdesc[UR4], RZ, !UPT, gsb0 ;  /* 0x00600000042879f0 */ /* 0x000fe2000c0018ff */
[----:B------:R-:W-:Y:S01]  /*1560*/  UMOV UR4, UR9 ;  /* 0x0000000900047c82 */ /* 0x000fe20008000000 */
[----:B------:R-:W-:Y:S01]  /*1570*/  UMOV UR5, 0xc0000010 ;  /* 0xc000001000057882 */ /* 0x000fe20000000000 */
[----:B------:R-:W-:Y:S02]  /*1580*/  WARPGROUP.DEPBAR.LE gsb0, 0x0 ;  /* 0x00008000000079c5 */ /* 0x000fe40000010000 */
[----:B------:R-:W-:-:S06]  /*1590*/  WARPGROUP.ARRIVE ;  /* 0x00000000000079c5 */ /* 0x000fcc0000000000 */
[----:B------:R-:W-:Y:S03]  /*15a0*/  HGMMA.64x32x16.F32.BF16 R24, gdesc[UR4], RZ, !UPT, gsb0 ;  /* 0x00600000041879f0 */ /* 0x000fe6000c0018ff */
[----:B------:R-:W-:Y:S02]  /*15b0*/  WARPGROUP.DEPBAR.LE gsb0, 0x0 ;  /* 0x00008000000079c5 */ /* 0x000fe40000010000 */
[----:B------:R-:W-:Y:S05]  /*15c0*/  @!P1 BRA `(.L_x_19) ;  /* 0x0000000000e49947 */ /* 0x000fea0003800000 */
[----:B------:R-:W-:Y:S01]  /*15d0*/  UIADD3 UR4, UR39, 0x1, URZ ;  /* 0x0000000127047890 */ /* 0x000fe2000fffe03f */
[----:B------:R-:W-:Y:S01]  /*15e0*/  IMAD.MOV.U32 R3, RZ, RZ, R0 ;  /* 0x000000ffff037224 */ /* 0x000fe200078e0000 */
[----:B------:R-:W-:Y:S02]  /*15f0*/  UMOV UR9, UR39 ;  /* 0x0000002700097c82 */ /* 0x000fe40008000000 */
[----:B------:R-:W-:-:S04]  /*1600*/  UISETP.NE.AND UP0, UPT, UR4, 0x11, UPT ;  /* 0x000000110400788c */ /* 0x000fc8000bf05270 */
[----:B------:R-:W-:Y:S02]  /*1610*/  USEL UR5, URZ, 0x1, UP0 ;  /* 0x000000013f057887 */ /* 0x000fe40008000000 */
[----:B------:R-:W-:Y:S02]  /*1620*/  USEL UR8, UR4, URZ, UP0 ;  /* 0x0000003f04087287 */ /* 0x000fe40008000000 */
[----:B------:R-:W-:-:S06]  /*1630*/  ULOP3.LUT UR5, UR38, UR5, URZ, 0x3c, !UPT ;  /* 0x0000000526057292 */ /* 0x000fcc000f8e3c3f */
[----:B------:R-:W-:-:S07]  /*1640*/  IMAD.U32 R6, RZ, RZ, UR5 ;  /* 0x00000005ff067e24 */ /* 0x000fce000f8e00ff */
.L_x_26:
[----:B------:R-:W-:Y:S05]  /*1650*/  @!P0 BRA `(.L_x_20) ;  /* 0x0000000000048947 */ /* 0x000fea0003800000 */
[----:B------:R-:W-:Y:S01]  /*1660*/  BPT.TRAP 0x1 ;  /* 0x000000040000795c */ /* 0x000fe20000300000 */
.L_x_20:
[----:B------:R-:W-:Y:S01]  /*1670*/  ULEA UR4, UR8, UR41, 0x3 ;  /* 0x0000002908047291 */ /* 0x000fe2000f8e183f */
[----:B01----:R-:W-:-:S08]  /*1680*/  SHF.L.U32 R4, R6, 0x1f, RZ ;  /* 0x0000001f06047819 */ /* 0x003fd000000006ff */
[----:B------:R0:W1:Y:S01]  /*1690*/  SYNCS.PHASECHK.TRANS64.TRYWAIT P1, [UR4], R4 ;  /* 0x00000004ff0075a7 */ /* 0x0000620008020144 */
[----:B------:R-:W-:Y:S05]  /*16a0*/  @!P0 BRA `(.L_x_21) ;  /* 0x0000000000048947 */ /* 0x000fea0003800000 */
[----:B------:R-:W-:Y:S01]  /*16b0*/  BPT.TRAP 0x1 ;  /* 0x000000040000795c */ /* 0x000fe20000300000 */
.L_x_21:
[----:B-1----:R-:W-:Y:S05]  /*16c0*/  @P1 BRA `(.L_x_22) ;  /* 0x0000000000081947 */ /* 0x002fea0003800000 */
[----:B------:R-:W1:Y:S02]  /*16d0*/  SYNCS.PHASECHK.TRANS64.TRYWAIT P1, [UR4], R4 ;  /* 0x00000004ff0075a7 */ /* 0x000e640008020144 */
[----:B-1----:R-:W-:Y:S05]  /*16e0*/  @!P1 BRA `(.L_x_23) ;  /* 0x00000064004c9947 */ /* 0x002fea0003800000 */
.L_x_22:
[----:B------:R-:W-:Y:S01]  /*16f0*/  ULEA UR6, UR8, UR12, 0x6 ;  /* 0x0000000c08067291 */ /* 0x000fe2000f8e303f */
[----:B------:R-:W-:Y:S01]  /*1700*/  WARPGROUP.ARRIVE ;  /* 0x00000000000079c5 */ /* 0x000fe20000000000 */
[----:B------:R-:W-:Y:S01]  /*1710*/  UIMAD UR4, UR8, 0x300, UR42 ;  /* 0x00000300080478a4 */ /* 0x000fe2000f8e022a */
[----:B------:R-:W-:Y:S01]  /*1720*/  UMOV UR7, 0xc0000010 ;  /* 0xc000001000077882 */ /* 0x000fe20000000000 */
[----:B------:R-:W-:Y:S02]  /*1730*/  UMOV UR5, 0xc0000010 ;  /* 0xc000001000057882 */ /* 0x000fe40000000000 */
[----:B------:R-:W-:Y:S02]  /*1740*/  UIADD3 UR10, UR4, 0x100, URZ ;  /* 0x00000100040a7890 */ /* 0x000fe4000fffe03f */
[----:B------:R-:W-:-:S03]  /*1750*/  UIADD3 UR11, UR4, 0x200, URZ ;  /* 0x00000200040b7890 */ /* 0x000fc6000fffe03f */
[----:B------:R-:W-:Y:S01]  /*1760*/  HGMMA.64x32x16.F32.BF16 R56, gdesc[UR4], R56, gsb0 ;  /* 0x00600000043879f0 */ /* 0x000fe20008001838 */
[----:B------:R-:W-:Y:S01]  /*1770*/  UMOV UR5, 0xc0000010 ;  /* 0xc000001000057882 */ /* 0x000fe20000000000 */
[----:B------:R-:W-:Y:S01]  /*1780*/  UMOV UR4, UR10 ;  /* 0x0000000a00047c82 */ /* 0x000fe20008000000 */
[----:B------:R-:W-:Y:S02]  /*1790*/  WARPGROUP.DEPBAR.LE gsb0, 0x0 ;  /* 0x00008000000079c5 */ /* 0x000fe40000010000 */
[----:B------:R-:W-:-:S06]  /*17a0*/  WARPGROUP.ARRIVE ;  /* 0x00000000000079c5 */ /* 0x000fcc0000000000 */
[----:B------:R-:W-:Y:S01]  /*17b0*/  HGMMA.64x32x16.F32.BF16 R40, gdesc[UR4], R40, gsb0 ;  /* 0x00600000042879f0 */ /* 0x000fe20008001828 */
[----:B------:R-:W-:Y:S01]  /*17c0*/  UMOV UR4, UR11 ;  /* 0x0000000b00047c82 */ /* 0x000fe20008000000 */
[----:B------:R-:W-:Y:S01]  /*17d0*/  UMOV UR5, 0xc0000010 ;  /* 0xc000001000057882 */ /* 0x000fe20000000000 */
[----:B------:R-:W-:Y:S02]  /*17e0*/  WARPGROUP.DEPBAR.LE gsb0, 0x0 ;  /* 0x00008000000079c5 */ /* 0x000fe40000010000 */
[----:B------:R-:W-:-:S06]  /*17f0*/  WARPGROUP.ARRIVE ;  /* 0x00000000000079c5 */ /* 0x000fcc0000000000 */
[----:B------:R-:W-:Y:S03]  /*1800*/  HGMMA.64x32x16.F32.BF16 R24, gdesc[UR4], R24, gsb0 ;  /* 0x00600000041879f0 */ /* 0x000fe60008001818 */
[----:B------:R-:W-:Y:S02]  /*1810*/  WARPGROUP.DEPBAR.LE gsb0, 0x0 ;  /* 0x00008000000079c5 */ /* 0x000fe40000010000 */
[----:B------:R-:W-:Y:S05]  /*1820*/  @!P0 BRA `(.L_x_24) ;  /* 0x0000000000048947 */ /* 0x000fea0003800000 */
[----:B------:R-:W-:Y:S01]  /*1830*/  BPT.TRAP 0x1 ;  /* 0x000000040000795c */ /* 0x000fe20000300000 */
.L_x_24:
[----:B------:R-:W-:Y:S01]  /*1840*/  ULEA UR4, UR9, UR41, 0x3 ;  /* 0x0000002909047291 */ /* 0x000fe2000f8e183f */
[----:B------:R-:W-:-:S03]  /*1850*/  ISETP.GT.U32.AND P1, PT, R19, 0x1, PT ;  /* 0x000000011300780c */ /* 0x000fc60003f24070 */
[----:B------:R-:W-:-:S04]  /*1860*/  UIADD3 UR4, UR4, 0x88, URZ ;  /* 0x0000008804047890 */ /* 0x000fc8000fffe03f */
[----:B------:R-:W-:-:S09]  /*1870*/  UPRMT UR4, URZ, 0x654, UR4 ;  /* 0x000006543f047896 */ /* 0x000fd20008000004 */
[----:B------:R-:W-:Y:S01]  /*1880*/  SYNCS.ARRIVE.TRANS64.RED.A1T0 RZ, [UR4], RZ ;  /* 0x000000ffffff79a7 */ /* 0x000fe20008100404 */
[----:B------:R-:W-:Y:S05]  /*1890*/  @P1 BRA `(.L_x_25) ;  /* 0x0000000000041947 */ /* 0x000fea0003800000 */
[----:B------:R-:W-:Y:S01]  /*18a0*/  BPT.TRAP 0x1 ;  /* 0x000000040000795c */ /* 0x000fe20000300000 */
.L_x_25:
[----:B------:R-:W-:Y:S01]  /*18b0*/  UIADD3 UR8, UR8, 0x1, URZ ;  /* 0x0000000108087890 */ /* 0x000fe2000fffe03f */
[C---:B------:R-:W-:Y:S01]  /*18c0*/  ISETP.GT.AND P1, PT, R3.reuse, 0x1, PT ;  /* 0x000000010300780c */ /* 0x040fe20003f24270 */
[----:B------:R-:W-:Y:S01]  /*18d0*/  UIADD3 UR9, UR9, 0x1, URZ ;  /* 0x0000000109097890 */ /* 0x000fe2000fffe03f */
[----:B------:R-:W-:Y:S01]  /*18e0*/  VIADD R3, R3, 0xffffffff ;  /* 0xffffffff03037836 */ /* 0x000fe20000000000 */
[----:B------:R-:W-:Y:S02]  /*18f0*/  UISETP.NE.AND UP0, UPT, UR8, 0x11, UPT ;  /* 0x000000110800788c */ /* 0x000fe4000bf05270 */
[----:B------:R-:W-:Y:S02]  /*1900*/  UISETP.NE.AND UP1, UPT, UR9, 0x11, UPT ;  /* 0x000000110900788c */ /* 0x000fe4000bf25270 */
[----:B------:R-:W-:Y:S02]  /*1910*/  USEL UR4, URZ, 0x1, UP0 ;  /* 0x000000013f047887 */ /* 0x000fe40008000000 */
[----:B------:R-:W-:-:S02]  /*1920*/  USEL UR8, UR8, URZ, UP0 ;  /* 0x0000003f08087287 */ /* 0x000fc40008000000 */
[----:B------:R-:W-:Y:S02]  /*1930*/  USEL UR9, UR9, URZ, UP1 ;  /* 0x0000003f09097287 */ /* 0x000fe40008800000 */
[----:B------:R-:W-:Y:S01]  /*1940*/  LOP3.LUT R6, R6, UR4, RZ, 0x3c, !PT ;  /* 0x0000000406067c12 */ /* 0x000fe2000f8e3cff */
[----:B------:R-:W-:Y:S09]  /*1950*/  @P1 BRA `(.L_x_26) ;  /* 0xfffffffc003c1947 */ /* 0x000ff2000383ffff */
.L_x_19:
[----:B------:R-:W2:Y:S02]  /*1960*/  LDC R3, c[0x0][0x28c] ;  /* 0x0000a300ff037b82 */ /* 0x000ea40000000800 */
[----:B--2---:R-:W-:-:S13]  /*1970*/  ISETP.GE.AND P1, PT, R3, 0x1, PT ;  /* 0x000000010300780c */ /* 0x004fda0003f26270 */
[----:B------:R-:W-:Y:S05]  /*1980*/  @!P1 BRA `(.L_x_27) ;  /* 0x0000000000349947 */ /* 0x000fea0003800000 */
[----:B------:R-:W-:Y:S05]  /*1990*/  @!P0 BRA `(.L_x_28) ;  /* 0x0000000000048947 */ /* 0x000fea0003800000 */
[----:B------:R-:W-:Y:S01]  /*19a0*/  BPT.TRAP 0x1 ;  /* 0x000000040000795c */ /* 0x000fe20000300000 */
.L_x_28:
[----:B------:R-:W-:Y:S01]  /*19b0*/  VIADD R0, R0, UR39 ;  /* 0x0000002700007c36 */ /* 0x000fe20008000000 */
[----:B------:R-:W-:-:S03]  /*19c0*/  ISETP.GT.U32.AND P0, PT, R19, 0x1, PT ;  /* 0x000000011300780c */ /* 0x000fc60003f04070 */
[----:B01----:R-:W-:-:S05]  /*19d0*/  IMAD.WIDE.U32 R4, R0, -0xf0f0f0f, RZ ;  /* 0xf0f0f0f100047825 */ /* 0x003fca00078e00ff */
[----:B------:R-:W-:-:S05]  /*19e0*/  SHF.R.U32.HI R5, RZ, 0x4, R5 ;  /* 0x00000004ff057819 */ /* 0x000fca0000011605 */
[----:B------:R-:W-:-:S05]  /*19f0*/  IMAD R0, R5, -0x11, R0 ;  /* 0xffffffef05007824 */ /* 0x000fca00078e0200 */
[----:B------:R-:W-:-:S05]  /*1a00*/  LEA R0, R0, UR41, 0x3 ;  /* 0x0000002900007c11 */ /* 0x000fca000f8e18ff */
[----:B------:R-:W-:-:S05]  /*1a10*/  VIADD R0, R0, 0x88 ;  /* 0x0000008800007836 */ /* 0x000fca0000000000 */
[----:B------:R-:W-:-:S04]  /*1a20*/  PRMT R0, RZ, 0x654, R0 ;  /* 0x00000654ff007816 */ /* 0x000fc80000000000 */
[----:B------:R2:W-:Y:S01]  /*1a30*/  SYNCS.ARRIVE.TRANS64.RED.A1T0 RZ, [R0+URZ], RZ ;  /* 0x000000ff00ff79a7 */ /* 0x0005e2000810043f */
[----:B------:R-:W-:Y:S05]  /*1a40*/  @P0 BRA `(.L_x_27) ;  /* 0x0000000000040947 */ /* 0x000fea0003800000 */
[----:B------:R-:W-:Y:S01]  /*1a50*/  BPT.TRAP 0x1 ;  /* 0x000000040000795c */ /* 0x000fe20000300000 */
.L_x_27:
[----:B------:R-:W3:Y:S01]  /*1a60*/  LDC R6, c[0x0][0x288] ;  /* 0x0000a200ff067b82 */ /* 0x000ee20000000800 */
[----:B--2---:R-:W-:Y:S01]  /*1a70*/  LOP3.LUT R0, R22, 0x1, RZ, 0xc0, !PT ;  /* 0x0000000116007812 */ /* 0x004fe200078ec0ff */
[----:B------:R-:W-:Y:S01]  /*1a80*/  IMAD.SHL.U32 R75, R75, 0x20, RZ ;  /* 0x000000204b4b7824 */ /* 0x000fe200078e00ff */
[----:B------:R-:W-:Y:S01]  /*1a90*/  SHF.R.U32.HI R3, RZ, 0x2, R18 ;  /* 0x00000002ff037819 */ /* 0x000fe20000011612 */
[----:B------:R-:W-:Y:S01]  /*1aa0*/  UIADD3 UR39, UR40, UR39, URZ ;  /* 0x0000002728277290 */ /* 0x000fe2000fffe03f */
[----:B01----:R-:W-:Y:S01]  /*1ab0*/  LOP3.LUT R4, R18, 0x60, RZ, 0xc0, !PT ;  /* 0x0000006012047812 */ /* 0x003fe200078ec0ff */
[----:B------:R-:W-:Y:S01]  /*1ac0*/  IMAD.SHL.U32 R8, R0, 0x40, RZ ;  /* 0x0000004000087824 */ /* 0x000fe200078e00ff */
[----:B------:R-:W-:Y:S01]  /*1ad0*/  LOP3.LUT R3, R3, 0x7, RZ, 0xc0, !PT ;  /* 0x0000000703037812 */ /* 0x000fe200078ec0ff */
[----:B------:R-:W-:Y:S01]  /*1ae0*/  UISETP.GT.U32.AND UP0, UPT, UR39, 0x10, UPT ;  /* 0x000000102700788c */ /* 0x000fe2000bf04070 */
[----:B------:R-:W-:Y:S01]  /*1af0*/  SHF.R.U32.HI R4, RZ, 0x1, R4 ;  /* 0x00000001ff047819 */ /* 0x000fe20000011604 */
[C---:B------:R-:W-:Y:S01]  /*1b00*/  IMAD.SHL.U32 R14, R18.reuse, 0x2, RZ ;  /* 0x00000002120e7824 */ /* 0x040fe200078e00ff */
[----:B------:R-:W-:Y:S01]  /*1b10*/  LOP3.LUT R5, R18, 0x3, RZ, 0xc0, !PT ;  /* 0x0000000312057812 */ /* 0x000fe200078ec0ff */
[----:B------:R-:W-:Y:S01]  /*1b20*/  ULDC UR7, c[0x0][0x284] ;  /* 0x0000a10000077ab9 */ /* 0x000fe20000000800 */
[--C-:B------:R-:W-:Y:S01]  /*1b30*/  IADD3 R7, RZ, -R4, -R3.reuse ;  /* 0x80000004ff077210 */ /* 0x100fe20007ffe803 */
[----:B------:R-:W-:Y:S01]  /*1b40*/  UISETP.LT.U32.AND UP0, UPT, UR40, 0x11, UP0 ;  /* 0x000000112800788c */ /* 0x000fe20008701070 */
[----:B------:R-:W-:Y:S01]  /*1b50*/  LOP3.LUT R3, R8, 0x40, R3, 0xe2, !PT ;  /* 0x0000004008037812 */ /* 0x000fe200078ee203 */
[----:B------:R-:W-:Y:S01]  /*1b60*/  UISETP.GE.U32.AND UP1, UPT, UR40, 0x11, UPT ;  /* 0x000000112800788c */ /* 0x000fe2000bf26070 */
[----:B------:R-:W-:Y:S01]  /*1b70*/  SHF.R.S32.HI R13, RZ, 0x1f, R73 ;  /* 0x0000001fff0d7819 */ /* 0x000fe20000011449 */
[----:B------:R-:W-:Y:S01]  /*1b80*/  ULDC.64 UR8, c[0x0][0x5d0] ;  /* 0x0001740000087ab9 */ /* 0x000fe20000000a00 */
[----:B------:R-:W-:Y:S01]  /*1b90*/  LOP3.LUT R14, R75, 0x6, R14, 0xf8, !PT ;  /* 0x000000064b0e7812 */ /* 0x000fe200078ef80e */
[----:B------:R-:W-:Y:S01]  /*1ba0*/  UIMAD.WIDE.U32 UR4, UR39, -0xf0f0f0f, URZ ;  /* 0xf0f0f0f1270478a5 */ /* 0x000fe2000f8e003f */
[C---:B------:R-:W-:Y:S01]  /*1bb0*/  IMAD.WIDE R10, R74.reuse, 0x180, RZ ;  /* 0x000001804a0a7825 */ /* 0x040fe200078e02ff */
[----:B------:R-:W-:Y:S01]  /*1bc0*/  USEL UR6, URZ, 0x1, !UP0 ;  /* 0x000000013f067887 */ /* 0x000fe2000c000000 */
[----:B------:R-:W-:Y:S01]  /*1bd0*/  SHF.R.S32.HI R15, RZ, 0x1f, R14 ;  /* 0x0000001fff0f7819 */ /* 0x000fe2000001140e */
[----:B------:R-:W-:Y:S01]  /*1be0*/  USHF.R.U32.HI UR4, URZ, 0x4, UR5 ;  /* 0x000000043f047899 */ /* 0x000fe20008011605 */
[----:B---3--:R-:W-:Y:S01]  /*1bf0*/  IMAD R8, R5, -0x2, R6 ;  /* 0xfffffffe05087824 */ /* 0x008fe200078e0206 */
[----:B------:R-:W-:Y:S01]  /*1c00*/  ISETP.GE.AND P0, PT, R75, R6, PT ;  /* 0x000000064b00720c */ /* 0x000fe20003f06270 */
[----:B------:R-:W-:Y:S01]  /*1c10*/  IMAD R5, R74, 0x180, RZ ;  /* 0x000001804a057824 */ /* 0x000fe200078e02ff */
[----:B------:R-:W-:Y:S01]  /*1c20*/  ULOP3.LUT UR38, UR38, UR6, URZ, 0x3c, !UPT ;  /* 0x0000000626267292 */ /* 0x000fe2000f8e3c3f */
[----:B------:R-:W-:Y:S01]  /*1c30*/  IMAD R6, R13, UR8, RZ ;  /* 0x000000080d067c24 */ /* 0x000fe2000f8e02ff */
[----:B------:R-:W-:Y:S01]  /*1c40*/  LOP3.LUT R89, R10, R3, R4, 0xfe, !PT ;  /* 0x000000030a597212 */ /* 0x000fe200078efe04 */
[----:B------:R-:W-:Y:S01]  /*1c50*/  IMAD R0, R0, -0x40, R7 ;  /* 0xffffffc000007824 */ /* 0x000fe200078e0207 */
[----:B------:R-:W-:Y:S01]  /*1c60*/  ISETP.GE.OR P0, PT, R5, UR7, P0 ;  /* 0x0000000705007c0c */ /* 0x000fe20008706670 */
[C---:B------:R-:W-:Y:S01]  /*1c70*/  IMAD R9, R73.reuse, UR9, R6 ;  /* 0x0000000949097c24 */ /* 0x040fe2000f8e0206 */
[----:B------:R-:W-:Y:S01]  /*1c80*/  UIMAD UR39, UR4, -0x11, UR39 ;  /* 0xffffffef042778a4 */ /* 0x000fe2000f8e0227 */
[----:B------:R-:W-:Y:S01]  /*1c90*/  IMAD.WIDE.U32 R6, R73, UR8, R14 ;  /* 0x0000000849067c25 */ /* 0x000fe2000f8e000e */
[----:B------:R-:W-:Y:S01]  /*1ca0*/  @UP1 ULOP3.LUT UR38, UR38, 0x1, UR4, 0x78, !UPT ;  /* 0x0000000126261892 */ /* 0x000fe2000f8e7804 */
[----:B------:R-:W-:-:S02]  /*1cb0*/  IADD3 R4, -R5, UR7, R0 ;  /* 0x0000000705047c10 */ /* 0x000fc4000fffe100 */
[----:B------:R-:W-:Y:S02]  /*1cc0*/  IMAD.IADD R7, R7, 0x1, R9 ;  /* 0x0000000107077824 */ /* 0x000fe400078e0209 */
[----:B------:R-:W-:Y:S02]  /*1cd0*/  IMAD.IADD R0, R8, 0x1, -R75 ;  /* 0x0000000108007824 */ /* 0x000fe400078e0a4b */
[----:B------:R-:W-:Y:S02]  /*1ce0*/  IMAD.MOV.U32 R3, RZ, RZ, -0x1 ;  /* 0xffffffffff037424 */ /* 0x000fe400078e00ff */
[----:B------:R-:W-:Y:S05]  /*1cf0*/  @P0 BRA `(.L_x_29) ;  /* 0x0000003800a80947 */ /* 0x000fea0003800000 */
[----:B------:R-:W0:Y:S01]  /*1d00*/  LDC.64 R8, c[0x0][0x5c8] ;  /* 0x00017200ff087b82 */ /* 0x000e220000000a00 */
[----:B-----5:R-:W-:Y:S01]  /*1d10*/  FSETP.NEU.AND P0, PT, R72, RZ, PT ;  /* 0x000000ff4800720b */ /* 0x020fe20003f0d000 */
[----:B------:R-:W-:Y:S01]  /*1d20*/  BSSY B0, `(.L_x_29) ;  /* 0x00003a7000007945 */ /* 0x000fe20003800000 */
[----:B------:R-:W-:-:S04]  /*1d30*/  ISETP.GT.AND P1, PT, R4, RZ, PT ;  /* 0x000000ff0400720c */ /* 0x000fc80003f24270 */
[----:B------:R-:W-:Y:S01]  /*1d40*/  ISETP.GT.AND P2, PT, R0, RZ, P1 ;  /* 0x000000ff0000720c */ /* 0x000fe20000f44270 */
[-C--:B0-----:R-:W-:Y:S02]  /*1d50*/  IMAD R12, R11, R8.reuse, RZ ;  /* 0x000000080b0c7224 */ /* 0x081fe400078e02ff */
[----:B------:R-:W-:-:S04]  /*1d60*/  IMAD.WIDE.U32 R78, R89, R8, R6 ;  /* 0x00000008594e7225 */ /* 0x000fc800078e0006 */
[----:B------:R-:W-:-:S04]  /*1d70*/  IMAD R5, R89, R9, R12 ;  /* 0x0000000959057224 */ /* 0x000fc800078e020c */
[----:B------:R-:W-:Y:S01]  /*1d80*/  IMAD.IADD R91, R79, 0x1, R5 ;  /* 0x000000014f5b7824 */ /* 0x000fe200078e0205 */
[----:B------:R-:W-:Y:S06]  /*1d90*/  @!P0 BRA `(.L_x_30) ;  /* 0x0000002800308947 */ /* 0x000fec0003800000 */
[----:B------:R-:W0:Y:S01]  /*1da0*/  LDC.64 R82, c[0x0][0x5b8] ;  /* 0x00016e00ff527b82 */ /* 0x000e220000000a00 */
[----:B------:R-:W-:-:S07]  /*1db0*/  ULDC.64 UR4, c[0x0][0x5c0] ;  /* 0x0001700000047ab9 */ /* 0x000fce0000000a00 */
[----:B------:R-:W1:Y:S08]  /*1dc0*/  LDC.64 R20, c[0x0][0x5b0] ;  /* 0x00016c00ff147b82 */ /* 0x000e700000000a00 */
[----:B------:R-:W2:Y:S01]  /*1dd0*/  LDC.64 R86, c[0x0][0x5a8] ;  /* 0x00016a00ff567b82 */ /* 0x000ea20000000a00 */
[-C--:B0-----:R-:W-:Y:S02]  /*1de0*/  IMAD R6, R13, R82.reuse, RZ ;  /* 0x000000520d067224 */ /* 0x081fe400078e02ff */
[----:B------:R-:W-:-:S04]  /*1df0*/  IMAD.WIDE.U32 R80, R73, R82, R14 ;  /* 0x0000005249507225 */ /* 0x000fc800078e000e */
[----:B------:R-:W-:Y:S02]  /*1e00*/  IMAD R83, R73, R83, R6 ;  /* 0x0000005349537224 */ /* 0x000fe400078e0206 */
[-C--:B-1----:R-:W-:Y:S02]  /*1e10*/  IMAD R10, R11, R20.reuse, RZ ;  /* 0x000000140b0a7224 */ /* 0x082fe400078e02ff */
[----:B------:R-:W-:Y:S02]  /*1e20*/  IMAD.IADD R13, R81, 0x1, R83 ;  /* 0x00000001510d7824 */ /* 0x000fe400078e0253 */
[----:B------:R-:W-:Y:S02]  /*1e30*/  IMAD.MOV.U32 R12, RZ, RZ, R80 ;  /* 0x000000ffff0c7224 */ /* 0x000fe400078e0050 */
[C---:B------:R-:W-:Y:S02]  /*1e40*/  IMAD R85, R89.reuse, R21, R10 ;  /* 0x0000001559557224 */ /* 0x040fe400078e020a */
[----:B------:R-:W-:-:S04]  /*1e50*/  IMAD.WIDE.U32 R10, R89, R20, R12 ;  /* 0x00000014590a7225 */ /* 0x000fc800078e000c */
[----:B------:R-:W-:Y:S01]  /*1e60*/  IMAD.IADD R5, R11, 0x1, R85 ;  /* 0x000000010b057824 */ /* 0x000fe200078e0255 */
[----:B--2---:R-:W-:-:S04]  /*1e70*/  LEA R6, P0, R10, R86, 0x1 ;  /* 0x000000560a067211 */ /* 0x004fc800078008ff */
[----:B------:R-:W-:-:S05]  /*1e80*/  LEA.HI.X R7, R10, R87, R5, 0x1, P0 ;  /* 0x000000570a077211 */ /* 0x000fca00000f0c05 */
[----:B------:R-:W2:Y:S01]  /*1e90*/  @P2 LDG.E.LTC128B.U16 R5, desc[UR36][R6.64] ;  /* 0x0000002406052981 */ /* 0x000ea2000c1e1520 */
[----:B------:R-:W-:Y:S01]  /*1ea0*/  IMAD.WIDE.U32 R74, R89, R20, R14 ;  /* 0x00000014594a7225 */ /* 0x000fe200078e000e */
[----:B------:R-:W-:Y:S01]  /*1eb0*/  ISETP.GT.AND P3, PT, R0, 0x1, P1 ;  /* 0x000000010000780c */ /* 0x000fe20000f64270 */
[----:B------:R-:W-:Y:S01]  /*1ec0*/  BSSY B1, `(.L_x_31) ;  /* 0x0000012000017945 */ /* 0x000fe20003800000 */
[----:B------:R-:W-:Y:S01]  /*1ed0*/  LEA R10, P0, R78, UR4, 0x1 ;  /* 0x000000044e0a7c11 */ /* 0x000fe2000f8008ff */
[----:B------:R-:W-:Y:S02]  /*1ee0*/  IMAD.IADD R75, R85, 0x1, R75 ;  /* 0x00000001554b7824 */ /* 0x000fe400078e024b */
[----:B------:R-:W-:-:S04]  /*1ef0*/  IMAD.WIDE.U32 R76, R73, R82, R74 ;  /* 0x00000052494c7225 */ /* 0x000fc800078e004a */
[----:B--2---:R-:W-:-:S04]  /*1f00*/  IMAD.U32 R11, R5, 0x10000, RZ ;  /* 0x00010000050b7824 */ /* 0x004fc800078e00ff */
[----:B------:R-:W-:-:S04]  /*1f10*/  FMUL R11, R11, R72 ;  /* 0x000000480b0b7220 */ /* 0x000fc80000400000 */
[----:B------:R-:W-:Y:S01]  /*1f20*/  FFMA R11, R56, R23, R11 ;  /* 0x00000017380b7223 */ /* 0x000fe2000000000b */
[----:B------:R-:W-:-:S04]  /*1f30*/  IMAD.IADD R56, R83, 0x1, R77 ;  /* 0x0000000153387824 */ /* 0x000fc800078e024d */
[----:B------:R-:W-:Y:S02]  /*1f40*/  F2FP.BF16.F32.PACK_AB R75, RZ, R11 ;  /* 0x0000000bff4b723e */ /* 0x000fe400000010ff */
[----:B------:R-:W-:Y:S02]  /*1f50*/  LEA.HI.X R11, R78, UR5, R91, 0x1, P0 ;  /* 0x000000054e0b7c11 */ /* 0x000fe400080f0c5b */
[----:B------:R-:W-:Y:S02]  /*1f60*/  PRMT R77, R75, 0x7610, R77 ;  /* 0x000076104b4d7816 */ /* 0x000fe4000000004d */
[----:B------:R-:W-:-:S03]  /*1f70*/  LEA R74, P0, R76, R86, 0x1 ;  /* 0x000000564c4a7211 */ /* 0x000fc600078008ff */
[----:B------:R0:W-:Y:S01]  /*1f80*/  @P2 STG.E.U16 desc[UR36][R10.64], R77 ;  /* 0x0000004d0a002986 */ /* 0x0001e2000c101524 */
[----:B------:R-:W-:Y:S01]  /*1f90*/  LEA.HI.X R75, R76, R87, R56, 0x1, P0 ;  /* 0x000000574c4b7211 */ /* 0x000fe200000f0c38 */
[C---:B------:R-:W-:Y:S01]  /*1fa0*/  IMAD.SHL.U32 R76, R20.reuse, 0x8, RZ ;  /* 0x00000008144c7824 */ /* 0x040fe200078e00ff */
[----:B0-----:R-:W-:Y:S01]  /*1fb0*/  SHF.L.U64.HI R77, R20, 0x3, R21 ;  /* 0x00000003144d7819 */ /* 0x001fe20000010215 */
[----:B------:R-:W-:Y:S06]  /*1fc0*/  @!P3 BRA `(.L_x_32) ;  /* 0x000000000004b947 */ /* 0x000fec0003800000 */
[----:B------:R0:W5:Y:S02]  /*1fd0*/  LDG.E.LTC128B.U16 R5, desc[UR36][R74.64+0x2] ;  /* 0x000002244a057981 */ /* 0x000164000c1e1520 */
.L_x_32:
[----:B------:R-:W-:Y:S05]  /*1fe0*/  BSYNC B1 ;  /* 0x0000000000017941 */ /* 0x000fea0003800000 */
.L_x_31:
[----:B-----5:R-:W-:Y:S01]  /*1ff0*/  IMAD.U32 R79, R5, 0x10000, RZ ;  /* 0x00010000054f7824 */ /* 0x020fe200078e00ff */
[----:B------:R-:W-:Y:S01]  /*2000*/  ISETP.GT.AND P0, PT, R4, 0x8, PT ;  /* 0x000000080400780c */ /* 0x000fe20003f04270 */
[----:B------:R-:W-:Y:S01]  /*2010*/  IMAD.WIDE.U32 R76, R89, R20, R76 ;  /* 0x00000014594c7225 */ /* 0x000fe200078e004c */
[----:B------:R-:W-:-:S03]  /*2020*/  PRMT R78, R5, 0x7610, R78 ;  /* 0x00007610054e7816 */ /* 0x000fc6000000004e */
[----:B------:R-:W-:Y:S01]  /*2030*/  FMUL R12, R79, R72 ;  /* 0x000000484f0c7220 */ /* 0x000fe20000400000 */
[----:B------:R-:W-:Y:S01]  /*2040*/  ISETP.GT.AND P2, PT, R0, RZ, P0 ;  /* 0x000000ff0000720c */ /* 0x000fe20000744270 */
[----:B------:R-:W-:Y:S01]  /*2050*/  IMAD.IADD R85, R85, 0x1, R77 ;  /* 0x0000000155557824 */ /* 0x000fe200078e024d */
[----:B------:R-:W-:Y:S01]  /*2060*/  IADD3 R80, P4, R80, R76, RZ ;  /* 0x0000004c50507210 */ /* 0x000fe20007f9e0ff */
[----:B------:R-:W-:-:S04]  /*2070*/  FFMA R57, R57, R23, R12 ;  /* 0x0000001739397223 */ /* 0x000fc8000000000c */
[----:B------:R-:W-:Y:S01]  /*2080*/  IMAD.X R13, R85, 0x1, R13, P4 ;  /* 0x00000001550d7824 */ /* 0x000fe200020e060d */
[----:B------:R-:W-:Y:S02]  /*2090*/  F2FP.BF16.F32.PACK_AB R57, RZ, R57 ;  /* 0x00000039ff39723e */ /* 0x000fe400000010ff */
[C---:B------:R-:W-:Y:S02]  /*20a0*/  LEA R12, P4, R80.reuse, R86, 0x1 ;  /* 0x00000056500c7211 */ /* 0x040fe400078808ff */
[----:B------:R-:W-:Y:S02]  /*20b0*/  PRMT R56, R57, 0x7610, R56 ;  /* 0x0000761039387816 */ /* 0x000fe40000000038 */
[----:B------:R-:W-:-:S03]  /*20c0*/  LEA.HI.X R13, R80, R87, R13, 0x1, P4 ;  /* 0x00000057500d7211 */ /* 0x000fc600020f0c0d */
[----:B------:R1:W-:Y:S04]  /*20d0*/  @P3 STG.E.U16 desc[UR36][R10.64+0x2], R56 ;  /* 0x000002380a003986 */ /* 0x0003e8000c101524 */
[----:B------:R-:W2:Y:S01]  /*20e0*/  @P2 LDG.E.LTC128B.U16 R78, desc[UR36][R12.64] ;  /* 0x000000240c4e2981 */ /* 0x000ea2000c1e1520 */
[----:B------:R-:W-:Y:S01]  /*20f0*/  IADD3 R76, P3, R14, R76, RZ ;  /* 0x0000004c0e4c7210 */ /* 0x000fe20007f7e0ff */
[----:B------:R-:W-:Y:S01]  /*2100*/  BSSY B1, `(.L_x_33) ;  /* 0x0000011000017945 */ /* 0x000fe20003800000 */
[----:B------:R-:W-:-:S03]  /*2110*/  LEA R14, P4, R8, R10, 0x4 ;  /* 0x0000000a080e7211 */ /* 0x000fc600078820ff */
[----:B------:R-:W-:Y:S01]  /*2120*/  IMAD.X R77, R15, 0x1, R85, P3 ;  /* 0x000000010f4d7824 */ /* 0x000fe200018e0655 */
[----:B------:R-:W-:Y:S02]  /*2130*/  SHF.L.U64.HI R15, R8, 0x4, R9 ;  /* 0x00000004080f7819 */ /* 0x000fe40000010209 */
[----:B------:R-:W-:Y:S01]  /*2140*/  ISETP.GT.AND P3, PT, R0, 0x1, P0 ;  /* 0x000000010000780c */ /* 0x000fe20000764270 */
[----:B------:R-:W-:-:S04]  /*2150*/  IMAD.WIDE.U32 R76, R73, R82, R76 ;  /* 0x00000052494c7225 */ /* 0x000fc800078e004c */
[----:B------:R-:W-:Y:S01]  /*2160*/  IMAD.X R15, R15, 0x1, R11, P4 ;  /* 0x000000010f0f7824 */ /* 0x000fe200020e060b */
[----:B-1----:R-:W-:Y:S01]  /*2170*/  LEA R56, P5, R76, R86, 0x1 ;  /* 0x000000564c387211 */ /* 0x002fe200078a08ff */
[----:B------:R-:W-:-:S05]  /*2180*/  IMAD.IADD R57, R83, 0x1, R77 ;  /* 0x0000000153397824 */ /* 0x000fca00078e024d */
[----:B------:R-:W-:Y:S01]  /*2190*/  LEA.HI.X R57, R76, R87, R57, 0x1, P5 ;  /* 0x000000574c397211 */ /* 0x000fe200028f0c39 */
[----:B--2---:R-:W-:-:S04]  /*21a0*/  IMAD.U32 R5, R78, 0x10000, RZ ;  /* 0x000100004e057824 */ /* 0x004fc800078e00ff */
[----:B------:R-:W-:-:S04]  /*21b0*/  FMUL R5, R5, R72 ;  /* 0x0000004805057220 */ /* 0x000fc80000400000 */
[----:B------:R-:W-:-:S05]  /*21c0*/  FFMA R5, R58, R23, R5 ;  /* 0x000000173a057223 */ /* 0x000fca0000000005 */
[----:B------:R-:W-:-:S05]  /*21d0*/  F2FP.BF16.F32.PACK_AB R5, RZ, R5 ;  /* 0x00000005ff05723e */ /* 0x000fca00000010ff */
[----:B------:R1:W-:Y:S01]  /*21e0*/  @P2 STG.E.U16 desc[UR36][R14.64], R5 ;  /* 0x000000050e002986 */ /* 0x0003e2000c101524 */
[----:B------:R-:W-:Y:S05]  /*21f0*/  @!P3 BRA `(.L_x_34) ;  /* 0x000000000004b947 */ /* 0x000fea0003800000 */
[----:B------:R2:W5:Y:S02]  /*2200*/  LDG.E.LTC128B.U16 R78, desc[UR36][R56.64+0x2] ;  /* 0x00000224384e7981 */ /* 0x000564000c1e1520 */
.L_x_34:
[----:B------:R-:W-:Y:S05]  /*2210*/  BSYNC B1 ;  /* 0x0000000000017941 */ /* 0x000fea0003800000 */
.L_x_33:
[----:B-1---5:R-:W-:Y:S01]  /*2220*/  IMAD.U32 R5, R78, 0x10000, RZ ;  /* 0x000100004e057824 */ /* 0x022fe200078e00ff */
[----:B------:R-:W-:Y:S01]  /*2230*/  ISETP.GT.AND P2, PT, R0, 0x8, P1 ;  /* 0x000000080000780c */ /* 0x000fe20000f44270 */
[----:B------:R-:W-:Y:S02]  /*2240*/  BSSY B1, `(.L_x_35) ;  /* 0x0000007000017945 */ /* 0x000fe40003800000 */
[----:B------:R-:W-:-:S04]  /*2250*/  FMUL R58, R5, R72 ;  /* 0x00000048053a7220 */ /* 0x000fc80000400000 */
[----:B------:R-:W-:-:S05]  /*2260*/  FFMA R58, R59, R23, R58 ;  /* 0x000000173b3a7223 */ /* 0x000fca000000003a */
[----:B------:R-:W-:-:S05]  /*2270*/  F2FP.BF16.F32.PACK_AB R58, RZ, R58 ;  /* 0x0000003aff3a723e */ /* 0x000fca00000010ff */
[----:B------:R1:W-:Y:S01]  /*2280*/  @P3 STG.E.U16 desc[UR36][R14.64+0x2], R58 ;  /* 0x0000023a0e003986 */ /* 0x0003e2000c101524 */
[----:B------:R-:W-:Y:S05]  /*2290*/  @!P2 BRA `(.L_x_36) ;  /* 0x000000000004a947 */ /* 0x000fea0003800000 */
[----:B------:R3:W5:Y:S02]  /*22a0*/  LDG.E.LTC128B.U16 R78, desc[UR36][R74.64+0x10] ;  /* 0x000010244a4e7981 */ /* 0x000764000c1e1520 */
.L_x_36:
[----:B------:R-:W-:Y:S05]  /*22b0*/  BSYNC B1 ;  /* 0x0000000000017941 */ /* 0x000fea0003800000 */
.L_x_35:
[----:B-----5:R-:W-:Y:S01]  /*22c0*/  IMAD.U32 R5, R78, 0x10000, RZ ;  /* 0x000100004e057824 */ /* 0x020fe200078e00ff */
        /* <DEDUP_REMOVED lines=8> */
.L_x_38:
[----:B------:R-:W-:Y:S05]  /*2350*/  BSYNC B1 ;  /* 0x0000000000017941 */ /* 0x000fea0003800000 */
.L_x_37:
[----:B----45:R-:W-:Y:S01]  /*2360*/  IMAD.U32 R5, R78, 0x10000, RZ ;  /* 0x000100004e057824 */ /* 0x030fe200078e00ff */
[----:B------:R-:W-:Y:S01]  /*2370*/  ISETP.GT.AND P2, PT, R0, 0x8, P0 ;  /* 0x000000080000780c */ /* 0x000fe20000744270 */
[----:B------:R-:W-:Y:S02]  /*2380*/  BSSY B1, `(.L_x_39) ;  /* 0x0000007000017945 */ /* 0x000fe40003800000 */
[----:B-1----:R-:W-:-:S04]  /*2390*/  FMUL R58, R5, R72 ;  /* 0x00000048053a7220 */ /* 0x002fc80000400000 */
[----:B------:R-:W-:-:S05]  /*23a0*/  FFMA R58, R61, R23, R58 ;  /* 0x000000173d3a7223 */ /* 0x000fca000000003a */
[----:B------:R-:W-:-:S05]  /*23b0*/  F2FP.BF16.F32.PACK_AB R58, RZ, R58 ;  /* 0x0000003aff3a723e */ /* 0x000fca00000010ff */
[----:B------:R1:W-:Y:S01]  /*23c0*/  @P3 STG.E.U16 desc[UR36][R10.64+0x12], R58 ;  /* 0x0000123a0a003986 */ /* 0x0003e2000c101524 */
[----:B------:R-:W-:Y:S05]  /*23d0*/  @!P2 BRA `(.L_x_40) ;  /* 0x000000000004a947 */ /* 0x000fea0003800000 */
[----:B------:R4:W5:Y:S02]  /*23e0*/  LDG.E.LTC128B.U16 R78, desc[UR36][R56.64+0x10] ;  /* 0x00001024384e7981 */ /* 0x000964000c1e1520 */
.L_x_40:
[----:B------:R-:W-:Y:S05]  /*23f0*/  BSYNC B1 ;  /* 0x0000000000017941 */ /* 0x000fea0003800000 */
.L_x_39:
        /* <DEDUP_REMOVED lines=9> */
.L_x_42:
[----:B------:R-:W-:Y:S05]  /*2490*/  BSYNC B1 ;  /* 0x0000000000017941 */ /* 0x000fea0003800000 */
.L_x_41:
[----:B0----5:R-:W-:Y:S01]  /*24a0*/  IMAD.U32 R5, R78, 0x10000, RZ ;  /* 0x000100004e057824 */ /* 0x021fe200078e00ff */
        /* <DEDUP_REMOVED lines=8> */
.L_x_44:
[----:B------:R-:W-:Y:S05]  /*2530*/  BSYNC B1 ;  /* 0x0000000000017941 */ /* 0x000fea0003800000 */
.L_x_43:
        /* <DEDUP_REMOVED lines=9> */
.L_x_46:
[----:B------:R-:W-:Y:S05]  /*25d0*/  BSYNC B1 ;  /* 0x0000000000017941 */ /* 0x000fea0003800000 */
.L_x_45:
[----:B0----5:R-:W-:Y:S01]  /*25e0*/  IMAD.U32 R5, R78, 0x10000, RZ ;  /* 0x000100004e057824 */ /* 0x021fe200078e00ff */
        /* <DEDUP_REMOVED lines=8> */
.L_x_48:
[----:B------:R-:W-:Y:S05]  /*2670*/  BSYNC B1 ;  /* 0x0000000000017941 */ /* 0x000fea0003800000 */
.L_x_47:
        /* <DEDUP_REMOVED lines=9> */
.L_x_50:
[----:B------:R-:W-:Y:S05]  /*2710*/  BSYNC B1 ;  /* 0x0000000000017941 */ /* 0x000fea0003800000 */
.L_x_49:
        /* <DEDUP_REMOVED lines=9> */
.L_x_52:
[----:B------:R-:W-:Y:S05]  /*27b0*/  BSYNC B1 ;  /* 0x0000000000017941 */ /* 0x000fea0003800000 */
.L_x_51:
        /* <DEDUP_REMOVED lines=9> */
.L_x_54:
[----:B------:R-:W-:Y:S05]  /*2850*/  BSYNC B1 ;  /* 0x0000000000017941 */ /* 0x000fea0003800000 */
.L_x_53:
        /* <DEDUP_REMOVED lines=9> */
.L_x_56:
[----:B------:R-:W-:Y:S05]  /*28f0*/  BSYNC B1 ;  /* 0x0000000000017941 */ /* 0x000fea0003800000 */
.L_x_55:
        /* <DEDUP_REMOVED lines=9> */
.L_x_58:
[----:B------:R-:W-:Y:S05]  /*2990*/  BSYNC B1 ;  /* 0x0000000000017941 */ /* 0x000fea0003800000 */
.L_x_57:
[----:B0----5:R-:W-:Y:S01]  /*29a0*/  IMAD.U32 R5, R78, 0x10000, RZ ;  /* 0x000100004e057824 */ /* 0x021fe200078e00ff */
[----:B------:R-:W-:Y:S01]  /*29b0*/  ISETP.GT.AND P0, PT, R4, 0x80, PT ;  /* 0x000000800400780c */ /* 0x000fe20003f04270 */
[----:B------:R-:W-:Y:S02]  /*29c0*/  IMAD.SHL.U32 R61, R20, 0x100, RZ ;  /* 0x00000100143d7824 */ /* 0x000fe400078e00ff */
[----:B--2-4-:R-:W-:Y:S01]  /*29d0*/  FMUL R56, R5, R72 ;  /* 0x0000004805387220 */ /* 0x014fe20000400000 */
[----:B------:R-:W-:Y:S02]  /*29e0*/  ISETP.GT.AND P3, PT, R0, RZ, P0 ;  /* 0x000000ff0000720c */ /* 0x000fe40000764270 */
[----:B------:R-:W-:Y:S01]  /*29f0*/  SHF.L.U64.HI R5, R20, 0x8, R21 ;  /* 0x0000000814057819 */ /* 0x000fe20000010215 */
[----:B------:R-:W-:Y:S01]  /*2a00*/  FFMA R56, R71, R23, R56 ;  /* 0x0000001747387223 */ /* 0x000fe20000000038 */
[----:B------:R-:W-:-:S04]  /*2a10*/  IADD3 R20, P2, R61, R6, RZ ;  /* 0x000000063d147210 */ /* 0x000fc80007f5e0ff */
[----:B------:R-:W-:Y:S01]  /*2a20*/  F2FP.BF16.F32.PACK_AB R56, RZ, R56 ;  /* 0x00000038ff38723e */ /* 0x000fe200000010ff */
[----:B------:R-:W-:-:S03]  /*2a30*/  IMAD.X R21, R5, 0x1, R7, P2 ;  /* 0x0000000105157824 */ /* 0x000fc600010e0607 */
[----:B------:R-:W-:-:S05]  /*2a40*/  PRMT R58, R56, 0x7610, R58 ;  /* 0x00007610383a7816 */ /* 0x000fca000000003a */
[----:B------:R0:W-:Y:S04]  /*2a50*/  @P1 STG.E.U16 desc[UR36][R14.64+0x32], R58 ;  /* 0x0000323a0e001986 */ /* 0x0001e8000c101524 */
[----:B------:R-:W2:Y:S01]  /*2a60*/  @P3 LDG.E.LTC128B.U16 R78, desc[UR36][R20.64] ;  /* 0x00000024144e3981 */ /* 0x000ea2000c1e1520 */
[----:B------:R-:W-:Y:S01]  /*2a70*/  IMAD.SHL.U32 R67, R8, 0x100, RZ ;  /* 0x0000010008437824 */ /* 0x000fe200078e00ff */
[----:B------:R-:W-:Y:S02]  /*2a80*/  LOP3.LUT R65, R61, 0x2, RZ, 0xfc, !PT ;  /* 0x000000023d417812 */ /* 0x000fe400078efcff */
[----:B------:R-:W-:Y:S02]  /*2a90*/  ISETP.GT.AND P2, PT, R0, 0x1, P0 ;  /* 0x000000010000780c */ /* 0x000fe40000744270 */
[----:B------:R-:W-:-:S02]  /*2aa0*/  SHF.L.U64.HI R59, R8, 0x8, R9 ;  /* 0x00000008083b7819 */ /* 0x000fc40000010209 */
[----:B------:R-:W-:Y:S02]  /*2ab0*/  IADD3 R8, P1, R67, R10, RZ ;  /* 0x0000000a43087210 */ /* 0x000fe40007f3e0ff */
[----:B------:R-:W-:-:S03]  /*2ac0*/  IADD3 R56, P4, R65, R6, RZ ;  /* 0x0000000641387210 */ /* 0x000fc60007f9e0ff */
[----:B------:R-:W-:Y:S02]  /*2ad0*/  IMAD.X R9, R59, 0x1, R11, P1 ;  /* 0x000000013b097824 */ /* 0x000fe400008e060b */
[----:B--2---:R-:W-:-:S04]  /*2ae0*/  IMAD.U32 R57, R78, 0x10000, RZ ;  /* 0x000100004e397824 */ /* 0x004fc800078e00ff */
[----:B------:R-:W-:-:S04]  /*2af0*/  FMUL R57, R57, R72 ;  /* 0x0000004839397220 */ /* 0x000fc80000400000 */
[----:B------:R-:W-:-:S05]  /*2b00*/  FFMA R57, R40, R23, R57 ;  /* 0x0000001728397223 */ /* 0x000fca0000000039 */
[----:B------:R-:W-:Y:S01]  /*2b10*/  F2FP.BF16.F32.PACK_AB R40, RZ, R57 ;  /* 0x00000039ff28723e */ /* 0x000fe200000010ff */
[----:B------:R-:W-:-:S03]  /*2b20*/  IMAD.X R57, R5, 0x1, R7, P4 ;  /* 0x0000000105397824 */ /* 0x000fc600020e0607 */
[----:B0-----:R-:W-:-:S05]  /*2b30*/  PRMT R58, R40, 0x7610, R58 ;  /* 0x00007610283a7816 */ /* 0x001fca000000003a */
[----:B------:R0:W-:Y:S04]  /*2b40*/  @P3 STG.E.U16 desc[UR36][R8.64], R58 ;  /* 0x0000003a08003986 */ /* 0x0001e8000c101524 */
[----:B------:R-:W2:Y:S01]  /*2b50*/  @P2 LDG.E.LTC128B.U16 R78, desc[UR36][R56.64] ;  /* 0x00000024384e2981 */ /* 0x000ea2000c1e1520 */
[----:B------:R-:W-:Y:S01]  /*2b60*/  LOP3.LUT R69, R67, 0x2, RZ, 0xfc, !PT ;  /* 0x0000000243457812 */ /* 0x000fe200078efcff */
[----:B------:R-:W-:Y:S01]  /*2b70*/  BSSY B1, `(.L_x_59) ;  /* 0x000000f000017945 */ /* 0x000fe20003800000 */
[----:B------:R-:W-:Y:S02]  /*2b80*/  ISETP.GT.AND P1, PT, R4, 0x88, PT ;  /* 0x000000880400780c */ /* 0x000fe40003f24270 */
[----:B------:R-:W-:Y:S02]  /*2b90*/  IADD3 R62, P4, R69, R10, RZ ;  /* 0x0000000a453e7210 */ /* 0x000fe40007f9e0ff */
[----:B------:R-:W-:Y:S01]  /*2ba0*/  ISETP.GT.AND P3, PT, R0, RZ, P1 ;  /* 0x000000ff0000720c */ /* 0x000fe20000f64270 */
[----:B--2---:R-:W-:-:S04]  /*2bb0*/  IMAD.U32 R63, R78, 0x10000, RZ ;  /* 0x000100004e3f7824 */ /* 0x004fc800078e00ff */
[----:B------:R-:W-:Y:S01]  /*2bc0*/  FMUL R40, R63, R72 ;  /* 0x000000483f287220 */ /* 0x000fe20000400000 */
[----:B------:R-:W-:-:S03]  /*2bd0*/  IMAD.X R63, R59, 0x1, R11, P4 ;  /* 0x000000013b3f7824 */ /* 0x000fc600020e060b */
[----:B------:R-:W-:-:S05]  /*2be0*/  FFMA R40, R41, R23, R40 ;  /* 0x0000001729287223 */ /* 0x000fca0000000028 */
[----:B------:R-:W-:Y:S02]  /*2bf0*/  F2FP.BF16.F32.PACK_AB R41, RZ, R40 ;  /* 0x00000028ff29723e */ /* 0x000fe400000010ff */
[----:B------:R-:W-:Y:S02]  /*2c00*/  IADD3 R40, P4, R61, R12, RZ ;  /* 0x0000000c3d287210 */ /* 0x000fe40007f9e0ff */
[----:B------:R-:W-:-:S03]  /*2c10*/  PRMT R56, R41, 0x7610, R56 ;  /* 0x0000761029387816 */ /* 0x000fc60000000038 */
[----:B------:R-:W-:Y:S02]  /*2c20*/  IMAD.X R41, R5, 0x1, R13, P4 ;  /* 0x0000000105297824 */ /* 0x000fe400020e060d */
[----:B------:R0:W-:Y:S01]  /*2c30*/  @P2 STG.E.U16 desc[UR36][R62.64], R56 ;  /* 0x000000383e002986 */ /* 0x0001e2000c101524 */
[----:B------:R-:W-:Y:S05]  /*2c40*/  @!P3 BRA `(.L_x_60) ;  /* 0x000000000004b947 */ /* 0x000fea0003800000 */
[----:B------:R2:W5:Y:S02]  /*2c50*/  LDG.E.LTC128B.U16 R78, desc[UR36][R40.64] ;  /* 0x00000024284e7981 */ /* 0x000564000c1e1520 */
.L_x_60:
[----:B------:R-:W-:Y:S05]  /*2c60*/  BSYNC B1 ;  /* 0x0000000000017941 */ /* 0x000fea0003800000 */
.L_x_59:
[----:B-----5:R-:W-:Y:S01]  /*2c70*/  IMAD.U32 R57, R78, 0x10000, RZ ;  /* 0x000100004e397824 */ /* 0x020fe200078e00ff */
[----:B0-----:R-:W-:Y:S01]  /*2c80*/  IADD3 R56, P4, R67, R14, RZ ;  /* 0x0000000e43387210 */ /* 0x001fe20007f9e0ff */
[----:B------:R-:W-:Y:S01]  /*2c90*/  BSSY B1, `(.L_x_61) ;  /* 0x000000c000017945 */ /* 0x000fe20003800000 */
[----:B------:R-:W-:Y:S01]  /*2ca0*/  ISETP.GT.AND P2, PT, R0, 0x1, P1 ;  /* 0x000000010000780c */ /* 0x000fe20000f44270 */
[----:B------:R-:W-:Y:S01]  /*2cb0*/  FMUL R57, R57, R72 ;  /* 0x0000004839397220 */ /* 0x000fe20000400000 */
[----:B------:R-:W-:-:S03]  /*2cc0*/  PRMT R62, R78, 0x7610, R62 ;  /* 0x000076104e3e7816 */ /* 0x000fc6000000003e */
[----:B------:R-:W-:-:S05]  /*2cd0*/  FFMA R57, R42, R23, R57 ;  /* 0x000000172a397223 */ /* 0x000fca0000000039 */
[----:B------:R-:W-:Y:S01]  /*2ce0*/  F2FP.BF16.F32.PACK_AB R42, RZ, R57 ;  /* 0x00000039ff2a723e */ /* 0x000fe200000010ff */
[----:B------:R-:W-:-:S05]  /*2cf0*/  IMAD.X R57, R59, 0x1, R15, P4 ;  /* 0x000000013b397824 */ /* 0x000fca00020e060f */
[----:B------:R0:W-:Y:S01]  /*2d00*/  @P3 STG.E.U16 desc[UR36][R56.64], R42 ;  /* 0x0000002a38003986 */ /* 0x0001e2000c101524 */
[----:B------:R-:W-:Y:S05]  /*2d10*/  @!P2 BRA `(.L_x_62) ;  /* 0x00000000000ca947 */ /* 0x000fea0003800000 */
[----:B------:R-:W-:-:S05]  /*2d20*/  IADD3 R62, P3, R65, R12, RZ ;  /* 0x0000000c413e7210 */ /* 0x000fca0007f7e0ff */
[----:B------:R-:W-:-:S05]  /*2d30*/  IMAD.X R63, R5, 0x1, R13, P3 ;  /* 0x00000001053f7824 */ /* 0x000fca00018e060d */
[----:B------:R4:W5:Y:S03]  /*2d40*/  LDG.E.LTC128B.U16 R62, desc[UR36][R62.64] ;  /* 0x000000243e3e7981 */ /* 0x000966000c1e1520 */
.L_x_62:
[----:B------:R-:W-:Y:S05]  /*2d50*/  BSYNC B1 ;  /* 0x0000000000017941 */ /* 0x000fea0003800000 */
.L_x_61:
[----:B----45:R-:W-:Y:S01]  /*2d60*/  IMAD.U32 R63, R62, 0x10000, RZ ;  /* 0x000100003e3f7824 */ /* 0x030fe200078e00ff */
[----:B------:R-:W-:Y:S02]  /*2d70*/  ISETP.GT.AND P3, PT, R0, 0x8, P0 ;  /* 0x000000080000780c */ /* 0x000fe40000764270 */
[----:B-1-3--:R-:W-:Y:S01]  /*2d80*/  IADD3 R74, P4, R69, R14, RZ ;  /* 0x0000000e454a7210 */ /* 0x00afe20007f9e0ff */
[----:B0-----:R-:W-:Y:S01]  /*2d90*/  FMUL R42, R63, R72 ;  /* 0x000000483f2a7220 */ /* 0x001fe20000400000 */
[----:B------:R-:W-:-:S03]  /*2da0*/  LOP3.LUT R63, R61, 0x10, RZ, 0xfc, !PT ;  /* 0x000000103d3f7812 */ /* 0x000fc600078efcff */
[----:B------:R-:W-:Y:S01]  /*2db0*/  FFMA R42, R43, R23, R42 ;  /* 0x000000172b2a7223 */ /* 0x000fe2000000002a */
[----:B------:R-:W-:Y:S01]  /*2dc0*/  IADD3 R76, P5, R63, R6, RZ ;  /* 0x000000063f4c7210 */ /* 0x000fe20007fbe0ff */
[----:B------:R-:W-:-:S03]  /*2dd0*/  IMAD.X R75, R59, 0x1, R15, P4 ;  /* 0x000000013b4b7824 */ /* 0x000fc600020e060f */
[----:B------:R-:W-:Y:S01]  /*2de0*/  F2FP.BF16.F32.PACK_AB R42, RZ, R42 ;  /* 0x0000002aff2a723e */ /* 0x000fe200000010ff */
[----:B------:R-:W-:-:S04]  /*2df0*/  IMAD.X R77, R5, 0x1, R7, P5 ;  /* 0x00000001054d7824 */ /* 0x000fc800028e0607 */
[----:B------:R0:W-:Y:S04]  /*2e00*/  @P2 STG.E.U16 desc[UR36][R74.64], R42 ;  /* 0x0000002a4a002986 */ /* 0x0001e8000c101524 */
[----:B------:R-:W3:Y:S01]  /*2e10*/  @P3 LDG.E.LTC128B.U16 R62, desc[UR36][R76.64] ;  /* 0x000000244c3e3981 */ /* 0x000ee2000c1e1520 */
[----:B------:R-:W-:Y:S02]  /*2e20*/  LOP3.LUT R71, R67, 0x10, RZ, 0xfc, !PT ;  /* 0x0000001043477812 */ /* 0x000fe400078efcff */
[----:B------:R-:W-:Y:S02]  /*2e30*/  ISETP.GT.AND P2, PT, R0, 0x9, P0 ;  /* 0x000000090000780c */ /* 0x000fe40000744270 */
[----:B------:R-:W-:-:S05]  /*2e40*/  IADD3 R78, P4, R71, R10, RZ ;  /* 0x0000000a474e7210 */ /* 0x000fca0007f9e0ff */
[----:B------:R-:W-:Y:S02]  /*2e50*/  IMAD.X R79, R59, 0x1, R11, P4 ;  /* 0x000000013b4f7824 */ /* 0x000fe400020e060b */
[----:B---3--:R-:W-:-:S04]  /*2e60*/  IMAD.U32 R43, R62, 0x10000, RZ ;  /* 0x000100003e2b7824 */ /* 0x008fc800078e00ff */
[----:B------:R-:W-:-:S04]  /*2e70*/  FMUL R43, R43, R72 ;  /* 0x000000482b2b7220 */ /* 0x000fc80000400000 */
[----:B------:R-:W-:Y:S01]  /*2e80*/  FFMA R44, R44, R23, R43 ;  /* 0x000000172c2c7223 */ /* 0x000fe2000000002b */
[----:B------:R-:W-:-:S04]  /*2e90*/  LOP3.LUT R43, R61, 0x12, RZ, 0xfc, !PT ;  /* 0x000000123d2b7812 */ /* 0x000fc800078efcff */
[----:B------:R-:W-:Y:S02]  /*2ea0*/  IADD3 R80, P5, R43, R6, RZ ;  /* 0x000000062b507210 */ /* 0x000fe40007fbe0ff */
[----:B------:R-:W-:-:S03]  /*2eb0*/  F2FP.BF16.F32.PACK_AB R44, RZ, R44 ;  /* 0x0000002cff2c723e */ /* 0x000fc600000010ff */
[----:B------:R-:W-:Y:S01]  /*2ec0*/  IMAD.X R81, R5, 0x1, R7, P5 ;  /* 0x0000000105517824 */ /* 0x000fe200028e0607 */
[----:B------:R-:W-:-:S05]  /*2ed0*/  PRMT R58, R44, 0x7610, R58 ;  /* 0x000076102c3a7816 */ /* 0x000fca000000003a */
[----:B------:R1:W-:Y:S04]  /*2ee0*/  @P3 STG.E.U16 desc[UR36][R78.64], R58 ;  /* 0x0000003a4e003986 */ /* 0x0003e8000c101524 */
[----:B------:R-:W3:Y:S01]  /*2ef0*/  @P2 LDG.E.LTC128B.U16 R62, desc[UR36][R80.64] ;  /* 0x00000024503e2981 */ /* 0x000ee2000c1e1520 */
[----:B------:R-:W-:Y:S01]  /*2f00*/  ISETP.GT.AND P3, PT, R0, 0x8, P1 ;  /* 0x000000080000780c */ /* 0x000fe20000f64270 */
[----:B------:R-:W-:Y:S01]  /*2f10*/  BSSY B1, `(.L_x_63) ;  /* 0x000000d000017945 */ /* 0x000fe20003800000 */
[----:B---3--:R-:W-:-:S04]  /*2f20*/  IMAD.U32 R73, R62, 0x10000, RZ ;  /* 0x000100003e497824 */ /* 0x008fc800078e00ff */
[----:B0-----:R-:W-:Y:S01]  /*2f30*/  FMUL R42, R73, R72 ;  /* 0x00000048492a7220 */ /* 0x001fe20000400000 */
[----:B------:R-:W-:-:S03]  /*2f40*/  LOP3.LUT R73, R67, 0x12, RZ, 0xfc, !PT ;  /* 0x0000001243497812 */ /* 0x000fc600078efcff */
[----:B------:R-:W-:Y:S01]  /*2f50*/  FFMA R42, R45, R23, R42 ;  /* 0x000000172d2a7223 */ /* 0x000fe2000000002a */
[----:B------:R-:W-:-:S04]  /*2f60*/  IADD3 R44, P4, R73, R10, RZ ;  /* 0x0000000a492c7210 */ /* 0x000fc80007f9e0ff */
[----:B------:R-:W-:Y:S01]  /*2f70*/  F2FP.BF16.F32.PACK_AB R42, RZ, R42 ;  /* 0x0000002aff2a723e */ /* 0x000fe200000010ff */
[----:B------:R-:W-:-:S05]  /*2f80*/  IMAD.X R45, R59, 0x1, R11, P4 ;  /* 0x000000013b2d7824 */ /* 0x000fca00020e060b */
[----:B------:R1:W-:Y:S01]  /*2f90*/  @P2 STG.E.U16 desc[UR36][R44.64], R42 ;  /* 0x0000002a2c002986 */ /* 0x0003e2000c101524 */
[----:B------:R-:W-:Y:S05]  /*2fa0*/  @!P3 BRA `(.L_x_64) ;  /* 0x00000000000cb947 */ /* 0x000fea0003800000 */
[----:B-1----:R-:W-:-:S05]  /*2fb0*/  IADD3 R44, P2, R63, R12, RZ ;  /* 0x0000000c3f2c7210 */ /* 0x002fca0007f5e0ff */
[----:B------:R-:W-:-:S05]  /*2fc0*/  IMAD.X R45, R5, 0x1, R13, P2 ;  /* 0x00000001052d7824 */ /* 0x000fca00010e060d */
[----:B------:R0:W5:Y:S03]  /*2fd0*/  LDG.E.LTC128B.U16 R62, desc[UR36][R44.64] ;  /* 0x000000242c3e7981 */ /* 0x000166000c1e1520 */
.L_x_64:
[----:B------:R-:W-:Y:S05]  /*2fe0*/  BSYNC B1 ;  /* 0x0000000000017941 */ /* 0x000fea0003800000 */
.L_x_63:
[----:B01---5:R-:W-:Y:S01]  /*2ff0*/  IMAD.U32 R45, R62, 0x10000, RZ ;  /* 0x000100003e2d7824 */ /* 0x023fe200078e00ff */
[----:B------:R-:W-:Y:S01]  /*3000*/  IADD3 R44, P4, R71, R14, RZ ;  /* 0x0000000e472c7210 */ /* 0x000fe20007f9e0ff */
[----:B------:R-:W-:Y:S01]  /*3010*/  BSSY B1, `(.L_x_65) ;  /* 0x000000b000017945 */ /* 0x000fe20003800000 */
[----:B------:R-:W-:Y:S01]  /*3020*/  ISETP.GT.AND P2, PT, R0, 0x9, P1 ;  /* 0x000000090000780c */ /* 0x000fe20000f44270 */
[----:B------:R-:W-:-:S04]  /*3030*/  FMUL R45, R45, R72 ;  /* 0x000000482d2d7220 */ /* 0x000fc80000400000 */
[----:B------:R-:W-:-:S05]  /*3040*/  FFMA R45, R46, R23, R45 ;  /* 0x000000172e2d7223 */ /* 0x000fca000000002d */
[----:B------:R-:W-:Y:S01]  /*3050*/  F2FP.BF16.F32.PACK_AB R42, RZ, R45 ;  /* 0x0000002dff2a723e */ /* 0x000fe200000010ff */
[----:B------:R-:W-:-:S05]  /*3060*/  IMAD.X R45, R59, 0x1, R15, P4 ;  /* 0x000000013b2d7824 */ /* 0x000fca00020e060f */
[----:B------:R0:W-:Y:S01]  /*3070*/  @P3 STG.E.U16 desc[UR36][R44.64], R42 ;  /* 0x0000002a2c003986 */ /* 0x0001e2000c101524 */
[----:B------:R-:W-:Y:S05]  /*3080*/  @!P2 BRA `(.L_x_66) ;  /* 0x00000000000ca947 */ /* 0x000fea0003800000 */
[----:B0-----:R-:W-:-:S05]  /*3090*/  IADD3 R44, P3, R43, R12, RZ ;  /* 0x0000000c2b2c7210 */ /* 0x001fca0007f7e0ff */
[----:B------:R-:W-:-:S05]  /*30a0*/  IMAD.X R45, R5, 0x1, R13, P3 ;  /* 0x00000001052d7824 */ /* 0x000fca00018e060d */
[----:B------:R1:W5:Y:S03]  /*30b0*/  LDG.E.LTC128B.U16 R62, desc[UR36][R44.64] ;  /* 0x000000242c3e7981 */ /* 0x000366000c1e1520 */
.L_x_66:
[----:B------:R-:W-:Y:S05]  /*30c0*/  BSYNC B1 ;  /* 0x0000000000017941 */ /* 0x000fea0003800000 */
.L_x_65:
[----:B01---5:R-:W-:Y:S01]  /*30d0*/  IMAD.U32 R45, R62, 0x10000, RZ ;  /* 0x000100003e2d7824 */ /* 0x023fe200078e00ff */
[----:B------:R-:W-:Y:S02]  /*30e0*/  ISETP.GT.AND P3, PT, R0, 0x10, P0 ;  /* 0x000000100000780c */ /* 0x000fe40000764270 */
[----:B------:R-:W-:Y:S01]  /*30f0*/  IADD3 R76, P4, R73, R14, RZ ;  /* 0x0000000e494c7210 */ /* 0x000fe20007f9e0ff */
[----:B------:R-:W-:Y:S01]  /*3100*/  FMUL R42, R45, R72 ;  /* 0x000000482d2a7220 */ /* 0x000fe20000400000 */
        /* <DEDUP_REMOVED lines=21> */
[----:B------:R-:W0:Y:S01]  /*3260*/  @P2 LDG.E.LTC128B.U16 R62, desc[UR36][R82.64] ;  /* 0x00000024523e2981 */ /* 0x000e22000c1e1520 */
[----:B------:R-:W-:Y:S01]  /*3270*/  ISETP.GT.AND P3, PT, R0, 0x10, P1 ;  /* 0x000000100000780c */ /* 0x000fe20000f64270 */
[----:B------:R-:W-:Y:S01]  /*3280*/  BSSY B1, `(.L_x_67) ;  /* 0x000000d000017945 */ /* 0x000fe20003800000 */
[----:B0-----:R-:W-:-:S04]  /*3290*/  IMAD.U32 R77, R62, 0x10000, RZ ;  /* 0x000100003e4d7824 */ /* 0x001fc800078e00ff */
[----:B------:R-:W-:Y:S01]  /*32a0*/  FMUL R42, R77, R72 ;  /* 0x000000484d2a7220 */ /* 0x000fe20000400000 */
        /* <DEDUP_REMOVED lines=10> */
.L_x_68:
[----:B------:R-:W-:Y:S05]  /*3350*/  BSYNC B1 ;  /* 0x0000000000017941 */ /* 0x000fea0003800000 */
.L_x_67:
        /* <DEDUP_REMOVED lines=13> */
.L_x_70:
[----:B------:R-:W-:Y:S05]  /*3430*/  BSYNC B1 ;  /* 0x0000000000017941 */ /* 0x000fea0003800000 */
.L_x_69:
        /* <DEDUP_REMOVED lines=12> */
[----:B------:R-:W-:Y:S01]  /*3500*/  ISETP.GT.AND P0, PT, R0, 0x19, P0 ;  /* 0x000000190000780c */ /* 0x000fe20000704270 */
[----:B---3--:R-:W-:-:S04]  /*3510*/  IMAD.U32 R51, R62, 0x10000, RZ ;  /* 0x000100003e337824 */ /* 0x008fc800078e00ff */
[----:B------:R-:W-:Y:S01]  /*3520*/  FMUL R79, R51, R72 ;  /* 0x00000048334f7220 */ /* 0x000fe20000400000 */
[----:B------:R-:W-:-:S03]  /*3530*/  LOP3.LUT R51, R67, 0x30, RZ, 0xfc, !PT ;  /* 0x0000003043337812 */ /* 0x000fc600078efcff */
[----:B------:R-:W-:Y:S01]  /*3540*/  FFMA R52, R52, R23, R79 ;  /* 0x0000001734347223 */ /* 0x000fe2000000004f */
[----:B------:R-:W-:Y:S02]  /*3550*/  LOP3.LUT R79, R61, 0x32, RZ, 0xfc, !PT ;  /* 0x000000323d4f7812 */ /* 0x000fe400078efcff */
[----:B------:R-:W-:Y:S02]  /*3560*/  IADD3 R84, P2, R51, R10, RZ ;  /* 0x0000000a33547210 */ /* 0x000fe40007f5e0ff */
[----:B------:R-:W-:Y:S02]  /*3570*/  IADD3 R86, P4, R79, R6, RZ ;  /* 0x000000064f567210 */ /* 0x000fe40007f9e0ff */
[----:B------:R-:W-:Y:S01]  /*3580*/  F2FP.BF16.F32.PACK_AB R52, RZ, R52 ;  /* 0x00000034ff34723e */ /* 0x000fe200000010ff */
[----:B------:R-:W-:Y:S02]  /*3590*/  IMAD.X R85, R59, 0x1, R11, P2 ;  /* 0x000000013b557824 */ /* 0x000fe400010e060b */
[----:B------:R-:W-:-:S03]  /*35a0*/  IMAD.X R87, R5, 0x1, R7, P4 ;  /* 0x0000000105577824 */ /* 0x000fc600020e0607 */
[----:B------:R0:W-:Y:S04]  /*35b0*/  @P3 STG.E.U16 desc[UR36][R84.64], R52 ;  /* 0x0000003454003986 */ /* 0x0001e8000c101524 */
[----:B------:R-:W3:Y:S01]  /*35c0*/  @P0 LDG.E.LTC128B.U16 R62, desc[UR36][R86.64] ;  /* 0x00000024563e0981 */ /* 0x000ee2000c1e1520 */
[----:B------:R-:W-:Y:S01]  /*35d0*/  ISETP.GT.AND P2, PT, R0, 0x18, P1 ;  /* 0x000000180000780c */ /* 0x000fe20000f44270 */
[----:B------:R-:W-:Y:S01]  /*35e0*/  BSSY B1, `(.L_x_71) ;  /* 0x000000d000017945 */ /* 0x000fe20003800000 */
[----:B---3--:R-:W-:-:S04]  /*35f0*/  IMAD.U32 R7, R62, 0x10000, RZ ;  /* 0x000100003e077824 */ /* 0x008fc800078e00ff */
        /* <DEDUP_REMOVED lines=8> */
[----:B0-----:R-:W-:-:S05]  /*3680*/  IADD3 R10, P0, R49, R12, RZ ;  /* 0x0000000c310a7210 */ /* 0x001fca0007f1e0ff */
[----:B------:R-:W-:-:S05]  /*3690*/  IMAD.X R11, R5, 0x1, R13, P0 ;  /* 0x00000001050b7824 */ /* 0x000fca00000e060d */
[----:B------:R1:W5:Y:S03]  /*36a0*/  LDG.E.LTC128B.U16 R62, desc[UR36][R10.64] ;  /* 0x000000240a3e7981 */ /* 0x000366000c1e1520 */
.L_x_72:
[----:B------:R-:W-:Y:S05]  /*36b0*/  BSYNC B1 ;  /* 0x0000000000017941 */ /* 0x000fea0003800000 */
.L_x_71:
[----:B01---5:R-:W-:Y:S01]  /*36c0*/  IMAD.U32 R11, R62, 0x10000, RZ ;  /* 0x000100003e0b7824 */ /* 0x023fe200078e00ff */
[----:B------:R-:W-:Y:S01]  /*36d0*/  IADD3 R10, P0, R51, R14, RZ ;  /* 0x0000000e330a7210 */ /* 0x000fe20007f1e0ff */
[----:B------:R-:W-:Y:S01]  /*36e0*/  BSSY B1, `(.L_x_73) ;  /* 0x000000b000017945 */ /* 0x000fe20003800000 */
[----:B------:R-:W-:Y:S01]  /*36f0*/  ISETP.GT.AND P1, PT, R0, 0x19, P1 ;  /* 0x000000190000780c */ /* 0x000fe20000f24270 */
[----:B------:R-:W-:-:S04]  /*3700*/  FMUL R11, R11, R72 ;  /* 0x000000480b0b7220 */ /* 0x000fc80000400000 */
[----:B------:R-:W-:-:S05]  /*3710*/  FFMA R11, R54, R23, R11 ;  /* 0x00000017360b7223 */ /* 0x000fca000000000b */
[----:B------:R-:W-:Y:S01]  /*3720*/  F2FP.BF16.F32.PACK_AB R6, RZ, R11 ;  /* 0x0000000bff06723e */ /* 0x000fe200000010ff */
[----:B------:R-:W-:Y:S01]  /*3730*/  IMAD.X R11, R59, 0x1, R15, P0 ;  /* 0x000000013b0b7824 */ /* 0x000fe200000e060f */
[----:B------:R-:W-:-:S04]  /*3740*/  IADD3 R12, P0, R79, R12, RZ ;  /* 0x0000000c4f0c7210 */ /* 0x000fc80007f1e0ff */
[----:B------:R0:W-:Y:S01]  /*3750*/  @P2 STG.E.U16 desc[UR36][R10.64], R6 ;  /* 0x000000060a002986 */ /* 0x0001e2000c101524 */
[----:B------:R-:W-:Y:S01]  /*3760*/  IMAD.X R13, R5, 0x1, R13, P0 ;  /* 0x00000001050d7824 */ /* 0x000fe200000e060d */
[----:B------:R-:W-:Y:S07]  /*3770*/  @!P1 BRA `(.L_x_74) ;  /* 0x0000000000049947 */ /* 0x000fee0003800000 */
[----:B------:R1:W5:Y:S02]  /*3780*/  LDG.E.LTC128B.U16 R62, desc[UR36][R12.64] ;  /* 0x000000240c3e7981 */ /* 0x000364000c1e1520 */
.L_x_74:
[----:B------:R-:W-:Y:S05]  /*3790*/  BSYNC B1 ;  /* 0x0000000000017941 */ /* 0x000fea0003800000 */
.L_x_73:
[----:B0----5:R-:W-:Y:S01]  /*37a0*/  IMAD.U32 R11, R62, 0x10000, RZ ;  /* 0x000100003e0b7824 */ /* 0x021fe200078e00ff */
[----:B------:R-:W-:Y:S01]  /*37b0*/  IADD3 R10, P3, R7, R14, RZ ;  /* 0x0000000e070a7210 */ /* 0x000fe20007f7e0ff */
[----:B------:R-:W-:Y:S01]  /*37c0*/  BSSY B1, `(.L_x_75) ;  /* 0x000000c000017945 */ /* 0x000fe20003800000 */
[----:B------:R-:W-:Y:S01]  /*37d0*/  ISETP.GT.AND P0, PT, R4, 0x100, PT ;  /* 0x000001000400780c */ /* 0x000fe20003f04270 */
[----:B------:R-:W-:Y:S02]  /*37e0*/  FMUL R6, R11, R72 ;  /* 0x000000480b067220 */ /* 0x000fe40000400000 */
[----:B------:R-:W-:Y:S01]  /*37f0*/  IMAD.X R11, R59, 0x1, R15, P3 ;  /* 0x000000013b0b7824 */ /* 0x000fe200018e060f */
[----:B------:R-:W-:Y:S01]  /*3800*/  ISETP.GT.AND P2, PT, R0, RZ, P0 ;  /* 0x000000ff0000720c */ /* 0x000fe20000744270 */
[----:B------:R-:W-:-:S05]  /*3810*/  FFMA R6, R55, R23, R6 ;  /* 0x0000001737067223 */ /* 0x000fca0000000006 */
[----:B------:R-:W-:-:S05]  /*3820*/  F2FP.BF16.F32.PACK_AB R6, RZ, R6 ;  /* 0x00000006ff06723e */ /* 0x000fca00000010ff */
[----:B------:R0:W-:Y:S02]  /*3830*/  @P1 STG.E.U16 desc[UR36][R10.64], R6 ;  /* 0x000000060a001986 */ /* 0x0001e4000c101524 */
[----:B------:R-:W-:Y:S05]  /*3840*/  @!P2 BRA `(.L_x_76) ;  /* 0x00000000000ca947 */ /* 0x000fea0003800000 */
[----:B0-----:R-:W-:-:S05]  /*3850*/  IADD3 R10, P1, R20, R61, RZ ;  /* 0x0000003d140a7210 */ /* 0x001fca0007f3e0ff */
[----:B------:R-:W-:-:S05]  /*3860*/  IMAD.X R11, R21, 0x1, R5, P1 ;  /* 0x00000001150b7824 */ /* 0x000fca00008e0605 */
[----:B------:R3:W5:Y:S03]  /*3870*/  LDG.E.LTC128B.U16 R62, desc[UR36][R10.64] ;  /* 0x000000240a3e7981 */ /* 0x000766000c1e1520 */
.L_x_76:
[----:B------:R-:W-:Y:S05]  /*3880*/  BSYNC B1 ;  /* 0x0000000000017941 */ /* 0x000fea0003800000 */
.L_x_75:
[----:B0--3-5:R-:W-:Y:S01]  /*3890*/  IMAD.U32 R11, R62, 0x10000, RZ ;  /* 0x000100003e0b7824 */ /* 0x029fe200078e00ff */
        /* <DEDUP_REMOVED lines=12> */
.L_x_78:
[----:B------:R-:W-:Y:S05]  /*3960*/  BSYNC B1 ;  /* 0x0000000000017941 */ /* 0x000fea0003800000 */
.L_x_77:
[----:B0--3-5:R-:W-:Y:S01]  /*3970*/  IMAD.U32 R11, R62, 0x10000, RZ ;  /* 0x000100003e0b7824 */ /* 0x029fe200078e00ff */
        /* <DEDUP_REMOVED lines=13> */
.L_x_80:
[----:B------:R-:W-:Y:S05]  /*3a50*/  BSYNC B1 ;  /* 0x0000000000017941 */ /* 0x000fea0003800000 */
.L_x_79:
        /* <DEDUP_REMOVED lines=13> */
.L_x_82:
[----:B------:R-:W-:Y:S05]  /*3b30*/  BSYNC B1 ;  /* 0x0000000000017941 */ /* 0x000fea0003800000 */
.L_x_81:
[----:B0--3-5:R-:W-:Y:S01]  /*3b40*/  IMAD.U32 R11, R62, 0x10000, RZ ;  /* 0x000100003e0b7824 */ /* 0x029fe200078e00ff */
[----:B------:R-:W-:Y:S01]  /*3b50*/  IADD3 R10, P4, R56, R69, RZ ;  /* 0x00000045380a7210 */ /* 0x000fe20007f9e0ff */
[----:B------:R-:W-:Y:S01]  /*3b60*/  BSSY B1, `(.L_x_83) ;  /* 0x000000b000017945 */ /* 0x000fe20003800000 */
[----:B------:R-:W-:Y:S01]  /*3b70*/  ISETP.GT.AND P2, PT, R0, 0x8, P0 ;  /* 0x000000080000780c */ /* 0x000fe20000744270 */
[----:B------:R-:W-:Y:S02]  /*3b80*/  FMUL R4, R11, R72 ;  /* 0x000000480b047220 */ /* 0x000fe40000400000 */
[----:B------:R-:W-:Y:S02]  /*3b90*/  IMAD.X R11, R57, 0x1, R59, P4 ;  /* 0x00000001390b7824 */ /* 0x000fe400020e063b */
[----:B------:R-:W-:-:S05]  /*3ba0*/  FFMA R4, R27, R23, R4 ;  /* 0x000000171b047223 */ /* 0x000fca0000000004 */
[----:B------:R-:W-:-:S05]  /*3bb0*/  F2FP.BF16.F32.PACK_AB R4, RZ, R4 ;  /* 0x00000004ff04723e */ /* 0x000fca00000010ff */
[----:B------:R0:W-:Y:S01]  /*3bc0*/  @P3 STG.E.U16 desc[UR36][R10.64], R4 ;  /* 0x000000040a003986 */ /* 0x0001e2000c101524 */
[----:B------:R-:W-:Y:S05]  /*3bd0*/  @!P2 BRA `(.L_x_84) ;  /* 0x00000000000ca947 */ /* 0x000fea0003800000 */
[----:B0-----:R-:W-:-:S05]  /*3be0*/  IADD3 R10, P3, R63, R20, RZ ;  /* 0x000000143f0a7210 */ /* 0x001fca0007f7e0ff */
[----:B------:R-:W-:-:S05]  /*3bf0*/  IMAD.X R11, R21, 0x1, R5, P3 ;  /* 0x00000001150b7824 */ /* 0x000fca00018e0605 */
[----:B------:R3:W5:Y:S03]  /*3c00*/  LDG.E.LTC128B.U16 R62, desc[UR36][R10.64] ;  /* 0x000000240a3e7981 */ /* 0x000766000c1e1520 */
.L_x_84:
[----:B------:R-:W-:Y:S05]  /*3c10*/  BSYNC B1 ;  /* 0x0000000000017941 */ /* 0x000fea0003800000 */
.L_x_83:
        /* <DEDUP_REMOVED lines=13> */
.L_x_86:
[----:B------:R-:W-:Y:S05]  /*3cf0*/  BSYNC B1 ;  /* 0x0000000000017941 */ /* 0x000fea0003800000 */
.L_x_85:
        /* <DEDUP_REMOVED lines=13> */
.L_x_88:
[----:B------:R-:W-:Y:S05]  /*3dd0*/  BSYNC B1 ;  /* 0x0000000000017941 */ /* 0x000fea0003800000 */
.L_x_87:
        /* <DEDUP_REMOVED lines=13> */
.L_x_90:
[----:B------:R-:W-:Y:S05]  /*3eb0*/  BSYNC B1 ;  /* 0x0000000000017941 */ /* 0x000fea0003800000 */
.L_x_89:
        /* <DEDUP_REMOVED lines=13> */
.L_x_92:
[----:B------:R-:W-:Y:S05]  /*3f90*/  BSYNC B1 ;  /* 0x0000000000017941 */ /* 0x000fea0003800000 */
.L_x_91:
        /* <DEDUP_REMOVED lines=13> */
.L_x_94:
[----:B------:R-:W-:Y:S05]  /*4070*/  BSYNC B1 ;  /* 0x0000000000017941 */ /* 0x000fea0003800000 */
.L_x_93:
        /* <DEDUP_REMOVED lines=13> */
.L_x_96:
[----:B------:R-:W-:Y:S05]  /*4150*/  BSYNC B1 ;  /* 0x0000000000017941 */ /* 0x000fea0003800000 */
.L_x_95:
        /* <DEDUP_REMOVED lines=13> */
.L_x_98:
[----:B------:R-:W-:Y:S05]  /*4230*/  BSYNC B1 ;  /* 0x0000000000017941 */ /* 0x000fea0003800000 */
.L_x_97:
        /* <DEDUP_REMOVED lines=13> */
.L_x_100:
[----:B------:R-:W-:Y:S05]  /*4310*/  BSYNC B1 ;  /* 0x0000000000017941 */ /* 0x000fea0003800000 */
.L_x_99:
[----:B0--3-5:R-:W-:Y:S01]  /*4320*/  IMAD.U32 R11, R62, 0x10000, RZ ;  /* 0x000100003e0b7824 */ /* 0x029fe200078e00ff */
[----:B------:R-:W-:Y:S01]  /*4330*/  IADD3 R10, P3, R51, R8, RZ ;  /* 0x00000008330a7210 */ /* 0x000fe20007f7e0ff */
[----:B------:R-:W-:Y:S01]  /*4340*/  BSSY B1, `(.L_x_101) ;  /* 0x000000b000017945 */ /* 0x000fe20003800000 */
[----:B------:R-:W-:Y:S01]  /*4350*/  ISETP.GT.AND P0, PT, R0, 0x19, P0 ;  /* 0x000000190000780c */ /* 0x000fe20000704270 */
[----:B------:R-:W-:-:S04]  /*4360*/  FMUL R11, R11, R72 ;  /* 0x000000480b0b7220 */ /* 0x000fc80000400000 */
[----:B------:R-:W-:-:S05]  /*4370*/  FFMA R11, R36, R23, R11 ;  /* 0x00000017240b7223 */ /* 0x000fca000000000b */
[----:B------:R-:W-:Y:S01]  /*4380*/  F2FP.BF16.F32.PACK_AB R4, RZ, R11 ;  /* 0x0000000bff04723e */ /* 0x000fe200000010ff */
[----:B------:R-:W-:Y:S01]  /*4390*/  IMAD.X R11, R9, 0x1, R59, P3 ;  /* 0x00000001090b7824 */ /* 0x000fe200018e063b */
[----:B-1----:R-:W-:-:S04]  /*43a0*/  IADD3 R12, P3, R79, R20, RZ ;  /* 0x000000144f0c7210 */ /* 0x002fc80007f7e0ff */
[----:B------:R0:W-:Y:S01]  /*43b0*/  @P2 STG.E.U16 desc[UR36][R10.64], R4 ;  /* 0x000000040a002986 */ /* 0x0001e2000c101524 */
[----:B------:R-:W-:Y:S01]  /*43c0*/  IMAD.X R13, R21, 0x1, R5, P3 ;  /* 0x00000001150d7824 */ /* 0x000fe200018e0605 */
[----:B------:R-:W-:Y:S07]  /*43d0*/  @!P0 BRA `(.L_x_102) ;  /* 0x0000000000048947 */ /* 0x000fee0003800000 */
[----:B------:R1:W5:Y:S02]  /*43e0*/  LDG.E.LTC128B.U16 R62, desc[UR36][R12.64] ;  /* 0x000000240c3e7981 */ /* 0x000364000c1e1520 */
.L_x_102:
[----:B------:R-:W-:Y:S05]  /*43f0*/  BSYNC B1 ;  /* 0x0000000000017941 */ /* 0x000fea0003800000 */
.L_x_101:
[----:B0----5:R-:W-:Y:S01]  /*4400*/  IMAD.U32 R11, R62, 0x10000, RZ ;  /* 0x000100003e0b7824 */ /* 0x021fe200078e00ff */
        /* <DEDUP_REMOVED lines=12> */
.L_x_104:
[----:B------:R-:W-:Y:S05]  /*44d0*/  BSYNC B1 ;  /* 0x0000000000017941 */ /* 0x000fea0003800000 */
.L_x_103:
[----:B0--3-5:R-:W-:Y:S01]  /*44e0*/  IMAD.U32 R9, R62, 0x10000, RZ ;  /* 0x000100003e097824 */ /* 0x029fe200078e00ff */
[----:B------:R-:W-:Y:S01]  /*44f0*/  IADD3 R8, P0, R51, R56, RZ ;  /* 0x0000003833087210 */ /* 0x000fe20007f1e0ff */
[----:B------:R-:W-:Y:S01]  /*4500*/  BSSY B1, `(.L_x_105) ;  /* 0x000000c000017945 */ /* 0x000fe20003800000 */
[----:B------:R-:W-:Y:S01]  /*4510*/  ISETP.GT.AND P1, PT, R0, 0x19, P1 ;  /* 0x000000190000780c */ /* 0x000fe20000f24270 */
[----:B------:R-:W-:-:S04]  /*4520*/  FMUL R9, R9, R72 ;  /* 0x0000004809097220 */ /* 0x000fc80000400000 */
[----:B------:R-:W-:-:S05]  /*4530*/  FFMA R9, R38, R23, R9 ;  /* 0x0000001726097223 */ /* 0x000fca0000000009 */
[----:B------:R-:W-:Y:S01]  /*4540*/  F2FP.BF16.F32.PACK_AB R4, RZ, R9 ;  /* 0x00000009ff04723e */ /* 0x000fe200000010ff */
[----:B------:R-:W-:-:S03]  /*4550*/  IMAD.X R9, R57, 0x1, R59, P0 ;  /* 0x0000000139097824 */ /* 0x000fc600000e063b */
[----:B------:R-:W-:Y:S02]  /*4560*/  PRMT R6, R4, 0x7610, R6 ;  /* 0x0000761004067816 */ /* 0x000fe40000000006 */
[----:B------:R-:W-:-:S03]  /*4570*/  IADD3 R4, P0, R79, R40, RZ ;  /* 0x000000284f047210 */ /* 0x000fc60007f1e0ff */
[----:B------:R0:W-:Y:S02]  /*4580*/  @P3 STG.E.U16 desc[UR36][R8.64], R6 ;  /* 0x0000000608003986 */ /* 0x0001e4000c101524 */
[----:B------:R-:W-:Y:S01]  /*4590*/  IMAD.X R5, R41, 0x1, R5, P0 ;  /* 0x0000000129057824 */ /* 0x000fe200000e0605 */
[----:B------:R-:W-:Y:S07]  /*45a0*/  @!P1 BRA `(.L_x_106) ;  /* 0x0000000000049947 */ /* 0x000fee0003800000 */
[----:B------:R3:W5:Y:S02]  /*45b0*/  LDG.E.LTC128B.U16 R62, desc[UR36][R4.64] ;  /* 0x00000024043e7981 */ /* 0x000764000c1e1520 */
.L_x_106:
[----:B------:R-:W-:Y:S05]  /*45c0*/  BSYNC B1 ;  /* 0x0000000000017941 */ /* 0x000fea0003800000 */
.L_x_105:
[----:B------:R-:W-:Y:S05]  /*45d0*/  @!P1 BRA `(.L_x_107) ;  /* 0x00000010006c9947 */ /* 0x000fea0003800000 */
[----:B---3-5:R-:W-:Y:S01]  /*45e0*/  IMAD.U32 R5, R62, 0x10000, RZ ;  /* 0x000100003e057824 */ /* 0x028fe200078e00ff */
[----:B------:R-:W-:-:S03]  /*45f0*/  IADD3 R4, P0, R7, R56, RZ ;  /* 0x0000003807047210 */ /* 0x000fc60007f1e0ff */
[----:B------:R-:W-:Y:S02]  /*4600*/  FMUL R0, R5, R72 ;  /* 0x0000004805007220 */ /* 0x000fe40000400000 */
[----:B------:R-:W-:Y:S02]  /*4610*/  IMAD.X R5, R57, 0x1, R59, P0 ;  /* 0x0000000139057824 */ /* 0x000fe400000e063b */
[----:B------:R-:W-:-:S05]  /*4620*/  FFMA R0, R39, R23, R0 ;  /* 0x0000001727007223 */ /* 0x000fca0000000000 */
[----:B------:R-:W-:-:S05]  /*4630*/  F2FP.BF16.F32.PACK_AB R0, RZ, R0 ;  /* 0x00000000ff00723e */ /* 0x000fca00000010ff */
[----:B------:R4:W-:Y:S01]  /*4640*/  STG.E.U16 desc[UR36][R4.64], R0 ;  /* 0x0000000004007986 */ /* 0x0009e2000c101524 */
[----:B------:R-:W-:Y:S05]  /*4650*/  BRA `(.L_x_107) ;  /* 0x00000010004c7947 */ /* 0x000fea0003800000 */
.L_x_30:
[----:B------:R-:W-:Y:S01]  /*4660*/  ULDC.64 UR4, c[0x0][0x5c0] ;  /* 0x0001700000047ab9 */ /* 0x000fe20000000a00 */
[-C--:B------:R-:W-:Y:S01]  /*4670*/  FMUL R56, R56, R23.reuse ;  /* 0x0000001738387220 */ /* 0x080fe20000400000 */
[----:B------:R-:W-:Y:S01]  /*4680*/  LEA R6, P0, R78, UR4, 0x1 ;  /* 0x000000044e067c11 */ /* 0x000fe2000f8008ff */
[-C--:B------:R-:W-:Y:S01]  /*4690*/  FMUL R57, R57, R23.reuse ;  /* 0x0000001739397220 */ /* 0x080fe20000400000 */
[----:B------:R-:W-:Y:S01]  /*46a0*/  ISETP.GT.AND P3, PT, R0, 0x1, P1 ;  /* 0x000000010000780c */ /* 0x000fe20000f64270 */
[-C--:B------:R-:W-:Y:S01]  /*46b0*/  FMUL R58, R58, R23.reuse ;  /* 0x000000173a3a7220 */ /* 0x080fe20000400000 */
[----:B------:R-:W-:Y:S01]  /*46c0*/  F2FP.BF16.F32.PACK_AB R56, RZ, R56 ;  /* 0x00000038ff38723e */ /* 0x000fe200000010ff */
[-C--:B------:R-:W-:Y:S01]  /*46d0*/  FMUL R59, R59, R23.reuse ;  /* 0x000000173b3b7220 */ /* 0x080fe20000400000 */
[----:B------:R-:W-:Y:S01]  /*46e0*/  LEA.HI.X R7, R78, UR5, R91, 0x1, P0 ;  /* 0x000000054e077c11 */ /* 0x000fe200080f0c5b */
[-C--:B------:R-:W-:Y:S01]  /*46f0*/  FMUL R60, R60, R23.reuse ;  /* 0x000000173c3c7220 */ /* 0x080fe20000400000 */
[----:B------:R-:W-:Y:S01]  /*4700*/  ISETP.GT.AND P0, PT, R4, 0x8, PT ;  /* 0x000000080400780c */ /* 0x000fe20003f04270 */
[----:B------:R-:W-:Y:S01]  /*4710*/  FMUL R61, R61, R23 ;  /* 0x000000173d3d7220 */ /* 0x000fe20000400000 */
[----:B------:R-:W-:Y:S01]  /*4720*/  F2FP.BF16.F32.PACK_AB R57, RZ, R57 ;  /* 0x00000039ff39723e */ /* 0x000fe200000010ff */
[----:B------:R-:W-:Y:S01]  /*4730*/  @P2 STG.E.U16 desc[UR36][R6.64], R56 ;  /* 0x0000003806002986 */ /* 0x000fe2000c101524 */
[----:B------:R-:W-:Y:S01]  /*4740*/  ISETP.GT.AND P2, PT, R0, RZ, P0 ;  /* 0x000000ff0000720c */ /* 0x000fe20000744270 */
[-C--:B------:R-:W-:Y:S01]  /*4750*/  FMUL R62, R62, R23.reuse ;  /* 0x000000173e3e7220 */ /* 0x080fe20000400000 */
[----:B------:R-:W-:Y:S01]  /*4760*/  LEA R10, P4, R8, R6, 0x4 ;  /* 0x00000006080a7211 */ /* 0x000fe200078820ff */
[----:B------:R-:W-:Y:S01]  /*4770*/  @P3 STG.E.U16 desc[UR36][R6.64+0x2], R57 ;  /* 0x0000023906003986 */ /* 0x000fe2000c101524 */
[----:B------:R-:W-:Y:S01]  /*4780*/  ISETP.GT.AND P5, PT, R0, 0x1, P0 ;  /* 0x000000010000780c */ /* 0x000fe200007a4270 */
[-C--:B------:R-:W-:Y:S01]  /*4790*/  FMUL R63, R63, R23.reuse ;  /* 0x000000173f3f7220 */ /* 0x080fe20000400000 */
[----:B------:R-:W-:Y:S01]  /*47a0*/  F2FP.BF16.F32.PACK_AB R58, RZ, R58 ;  /* 0x0000003aff3a723e */ /* 0x000fe200000010ff */
[-C--:B------:R-:W-:Y:S01]  /*47b0*/  FMUL R64, R64, R23.reuse ;  /* 0x0000001740407220 */ /* 0x080fe20000400000 */
[----:B------:R-:W-:Y:S01]  /*47c0*/  ISETP.GT.AND P3, PT, R0, 0x8, P1 ;  /* 0x000000080000780c */ /* 0x000fe20000f64270 */
[----:B------:R-:W-:Y:S01]  /*47d0*/  FMUL R65, R65, R23 ;  /* 0x0000001741417220 */ /* 0x000fe20000400000 */
[--C-:B------:R-:W-:Y:S01]  /*47e0*/  LEA.HI.X R11, R8, R7, R9.reuse, 0x4, P4 ;  /* 0x00000007080b7211 */ /* 0x100fe200020f2409 */
[-C--:B------:R-:W-:Y:S01]  /*47f0*/  FMUL R66, R66, R23.reuse ;  /* 0x0000001742427220 */ /* 0x080fe20000400000 */
[C---:B------:R-:W-:Y:S01]  /*4800*/  ISETP.GT.AND P4, PT, R0.reuse, 0x9, P1 ;  /* 0x000000090000780c */ /* 0x040fe20000f84270 */
[----:B------:R-:W-:Y:S01]  /*4810*/  FMUL R67, R67, R23 ;  /* 0x0000001743437220 */ /* 0x000fe20000400000 */
[----:B------:R-:W-:Y:S01]  /*4820*/  F2FP.BF16.F32.PACK_AB R59, RZ, R59 ;  /* 0x0000003bff3b723e */ /* 0x000fe200000010ff */
[----:B------:R-:W-:Y:S01]  /*4830*/  @P2 STG.E.U16 desc[UR36][R10.64], R58 ;  /* 0x0000003a0a002986 */ /* 0x000fe2000c101524 */
[----:B------:R-:W-:Y:S01]  /*4840*/  ISETP.GT.AND P2, PT, R0, 0x8, P0 ;  /* 0x000000080000780c */ /* 0x000fe20000744270 */
[----:B------:R-:W-:Y:S01]  /*4850*/  FMUL R68, R68, R23 ;  /* 0x0000001744447220 */ /* 0x000fe20000400000 */
[----:B------:R-:W-:Y:S01]  /*4860*/  F2FP.BF16.F32.PACK_AB R60, RZ, R60 ;  /* 0x0000003cff3c723e */ /* 0x000fe200000010ff */
[----:B------:R0:W-:Y:S01]  /*4870*/  @P5 STG.E.U16 desc[UR36][R10.64+0x2], R59 ;  /* 0x0000023b0a005986 */ /* 0x0001e2000c101524 */
[----:B------:R-:W-:Y:S01]  /*4880*/  F2FP.BF16.F32.PACK_AB R61, RZ, R61 ;  /* 0x0000003dff3d723e */ /* 0x000fe200000010ff */
[-C--:B------:R-:W-:Y:S01]  /*4890*/  FMUL R69, R69, R23.reuse ;  /* 0x0000001745457220 */ /* 0x080fe20000400000 */
[----:B------:R-:W-:Y:S01]  /*48a0*/  F2FP.BF16.F32.PACK_AB R62, RZ, R62 ;  /* 0x0000003eff3e723e */ /* 0x000fe200000010ff */
[----:B------:R-:W-:Y:S01]  /*48b0*/  @P3 STG.E.U16 desc[UR36][R6.64+0x10], R60 ;  /* 0x0000103c06003986 */ /* 0x000fe2000c101524 */
[----:B------:R-:W-:Y:S01]  /*48c0*/  ISETP.GT.AND P3, PT, R0, 0x9, P0 ;  /* 0x000000090000780c */ /* 0x000fe20000764270 */
[-C--:B------:R-:W-:Y:S01]  /*48d0*/  FMUL R70, R70, R23.reuse ;  /* 0x0000001746467220 */ /* 0x080fe20000400000 */
[C---:B------:R-:W-:Y:S01]  /*48e0*/  ISETP.GT.AND P5, PT, R0.reuse, 0x10, P1 ;  /* 0x000000100000780c */ /* 0x040fe20000fa4270 */
[----:B------:R1:W-:Y:S01]  /*48f0*/  @P4 STG.E.U16 desc[UR36][R6.64+0x12], R61 ;  /* 0x0000123d06004986 */ /* 0x0003e2000c101524 */
[C---:B------:R-:W-:Y:S01]  /*4900*/  ISETP.GT.AND P4, PT, R0.reuse, 0x11, P1 ;  /* 0x000000110000780c */ /* 0x040fe20000f84270 */
[----:B------:R-:W-:Y:S01]  /*4910*/  FMUL R71, R71, R23 ;  /* 0x0000001747477220 */ /* 0x000fe20000400000 */
[----:B------:R-:W-:Y:S01]  /*4920*/  F2FP.BF16.F32.PACK_AB R63, RZ, R63 ;  /* 0x0000003fff3f723e */ /* 0x000fe200000010ff */
[----:B------:R-:W-:Y:S01]  /*4930*/  @P2 STG.E.U16 desc[UR36][R10.64+0x10], R62 ;  /* 0x0000103e0a002986 */ /* 0x000fe2000c101524 */
[----:B------:R-:W-:Y:S01]  /*4940*/  ISETP.GT.AND P2, PT, R0, 0x10, P0 ;  /* 0x000000100000780c */ /* 0x000fe20000744270 */
[----:B0-----:R-:W-:Y:S01]  /*4950*/  IMAD.SHL.U32 R59, R8, 0x100, RZ ;  /* 0x00000100083b7824 */ /* 0x001fe200078e00ff */
[----:B------:R-:W-:Y:S01]  /*4960*/  F2FP.BF16.F32.PACK_AB R64, RZ, R64 ;  /* 0x00000040ff40723e */ /* 0x000fe200000010ff */
[----:B------:R-:W-:Y:S01]  /*4970*/  FMUL R40, R40, R23 ;  /* 0x0000001728287220 */ /* 0x000fe20000400000 */
[----:B------:R-:W-:Y:S01]  /*4980*/  F2FP.BF16.F32.PACK_AB R65, RZ, R65 ;  /* 0x00000041ff41723e */ /* 0x000fe200000010ff */
[----:B------:R0:W-:Y:S01]  /*4990*/  @P3 STG.E.U16 desc[UR36][R10.64+0x12], R63 ;  /* 0x0000123f0a003986 */ /* 0x0001e2000c101524 */
[----:B------:R-:W-:Y:S01]  /*49a0*/  F2FP.BF16.F32.PACK_AB R66, RZ, R66 ;  /* 0x00000042ff42723e */ /* 0x000fe200000010ff */
[----:B------:R-:W-:Y:S01]  /*49b0*/  FMUL R41, R41, R23 ;  /* 0x0000001729297220 */ /* 0x000fe20000400000 */
[----:B------:R-:W-:Y:S01]  /*49c0*/  ISETP.GT.AND P3, PT, R0, 0x11, P0 ;  /* 0x000000110000780c */ /* 0x000fe20000764270 */
[----:B------:R-:W-:Y:S01]  /*49d0*/  @P5 STG.E.U16 desc[UR36][R6.64+0x20], R64 ;  /* 0x0000204006005986 */ /* 0x000fe2000c101524 */
[----:B------:R-:W-:Y:S01]  /*49e0*/  F2FP.BF16.F32.PACK_AB R67, RZ, R67 ;  /* 0x00000043ff43723e */ /* 0x000fe200000010ff */
[-C--:B------:R-:W-:Y:S01]  /*49f0*/  FMUL R42, R42, R23.reuse ;  /* 0x000000172a2a7220 */ /* 0x080fe20000400000 */
[----:B------:R-:W-:Y:S01]  /*4a00*/  F2FP.BF16.F32.PACK_AB R68, RZ, R68 ;  /* 0x00000044ff44723e */ /* 0x000fe200000010ff */
[----:B------:R2:W-:Y:S01]  /*4a10*/  @P4 STG.E.U16 desc[UR36][R6.64+0x22], R65 ;  /* 0x0000224106004986 */ /* 0x0005e2000c101524 */
[C---:B------:R-:W-:Y:S01]  /*4a20*/  ISETP.GT.AND P4, PT, R0.reuse, 0x18, P1 ;  /* 0x000000180000780c */ /* 0x040fe20000f84270 */
[-C--:B------:R-:W-:Y:S01]  /*4a30*/  FMUL R43, R43, R23.reuse ;  /* 0x000000172b2b7220 */ /* 0x080fe20000400000 */
[C---:B------:R-:W-:Y:S01]  /*4a40*/  ISETP.GT.AND P1, PT, R0.reuse, 0x19, P1 ;  /* 0x000000190000780c */ /* 0x040fe20000f24270 */
[----:B------:R-:W-:Y:S01]  /*4a50*/  @P2 STG.E.U16 desc[UR36][R10.64+0x20], R66 ;  /* 0x000020420a002986 */ /* 0x000fe2000c101524 */
[----:B------:R-:W-:Y:S01]  /*4a60*/  ISETP.GT.AND P2, PT, R0, 0x18, P0 ;  /* 0x000000180000780c */ /* 0x000fe20000744270 */
[----:B------:R-:W-:Y:S01]  /*4a70*/  FMUL R44, R44, R23 ;  /* 0x000000172c2c7220 */ /* 0x000fe20000400000 */
[----:B------:R-:W-:Y:S01]  /*4a80*/  ISETP.GT.AND P0, PT, R0, 0x19, P0 ;  /* 0x000000190000780c */ /* 0x000fe20000704270 */
[----:B------:R-:W-:Y:S01]  /*4a90*/  @P3 STG.E.U16 desc[UR36][R10.64+0x22], R67 ;  /* 0x000022430a003986 */ /* 0x000fe2000c101524 */
[----:B------:R-:W-:Y:S01]  /*4aa0*/  F2FP.BF16.F32.PACK_AB R69, RZ, R69 ;  /* 0x00000045ff45723e */ /* 0x000fe200000010ff */
[-C--:B------:R-:W-:Y:S01]  /*4ab0*/  FMUL R45, R45, R23.reuse ;  /* 0x000000172d2d7220 */ /* 0x080fe20000400000 */
[----:B------:R-:W-:Y:S01]  /*4ac0*/  F2FP.BF16.F32.PACK_AB R70, RZ, R70 ;  /* 0x00000046ff46723e */ /* 0x000fe200000010ff */
[----:B------:R-:W-:Y:S01]  /*4ad0*/  FMUL R47, R47, R23 ;  /* 0x000000172f2f7220 */ /* 0x000fe20000400000 */
[----:B------:R-:W-:Y:S01]  /*4ae0*/  ISETP.GT.AND P3, PT, R4, 0x80, PT ;  /* 0x000000800400780c */ /* 0x000fe20003f64270 */
[----:B------:R-:W-:Y:S01]  /*4af0*/  @P4 STG.E.U16 desc[UR36][R6.64+0x30], R68 ;  /* 0x0000304406004986 */ /* 0x000fe2000c101524 */
[----:B------:R-:W-:Y:S01]  /*4b00*/  F2FP.BF16.F32.PACK_AB R71, RZ, R71 ;  /* 0x00000047ff47723e */ /* 0x000fe200000010ff */
[-C--:B------:R-:W-:Y:S01]  /*4b10*/  FMUL R46, R46, R23.reuse ;  /* 0x000000172e2e7220 */ /* 0x080fe20000400000 */
[----:B------:R-:W-:Y:S01]  /*4b20*/  SHF.L.U64.HI R57, R8, 0x8, R9 ;  /* 0x0000000808397819 */ /* 0x000fe20000010209 */
[----:B------:R-:W-:Y:S01]  /*4b30*/  @P1 STG.E.U16 desc[UR36][R6.64+0x32], R69 ;  /* 0x0000324506001986 */ /* 0x000fe2000c101524 */
[----:B------:R-:W-:Y:S01]  /*4b40*/  ISETP.GT.AND P1, PT, R0, RZ, P3 ;  /* 0x000000ff0000720c */ /* 0x000fe20001f24270 */
[-C--:B------:R-:W-:Y:S01]  /*4b50*/  FMUL R48, R48, R23.reuse ;  /* 0x0000001730307220 */ /* 0x080fe20000400000 */
[----:B-1----:R-:W-:Y:S01]  /*4b60*/  LOP3.LUT R61, R59, 0x2, RZ, 0xfc, !PT ;  /* 0x000000023b3d7812 */ /* 0x002fe200078efcff */
[----:B------:R-:W-:Y:S01]  /*4b70*/  @P2 STG.E.U16 desc[UR36][R10.64+0x30], R70 ;  /* 0x000030460a002986 */ /* 0x000fe2000c101524 */
[----:B------:R-:W-:Y:S01]  /*4b80*/  F2FP.BF16.F32.PACK_AB R40, RZ, R40 ;  /* 0x00000028ff28723e */ /* 0x000fe200000010ff */
[-C--:B------:R-:W-:Y:S01]  /*4b90*/  FMUL R49, R49, R23.reuse ;  /* 0x0000001731317220 */ /* 0x080fe20000400000 */
[-C--:B------:R-:W-:Y:S01]  /*4ba0*/  IADD3 R14, P4, R61, R6.reuse, RZ ;  /* 0x000000063d0e7210 */ /* 0x080fe20007f9e0ff */
[----:B------:R-:W-:Y:S01]  /*4bb0*/  @P0 STG.E.U16 desc[UR36][R10.64+0x32], R71 ;  /* 0x000032470a000986 */ /* 0x000fe2000c101524 */
[----:B------:R-:W-:Y:S01]  /*4bc0*/  IADD3 R8, P0, R59, R6, RZ ;  /* 0x000000063b087210 */ /* 0x000fe20007f1e0ff */
[-C--:B------:R-:W-:Y:S01]  /*4bd0*/  FMUL R50, R50, R23.reuse ;  /* 0x0000001732327220 */ /* 0x080fe20000400000 */
[----:B------:R-:W-:Y:S01]  /*4be0*/  ISETP.GT.AND P2, PT, R4, 0x88, PT ;  /* 0x000000880400780c */ /* 0x000fe20003f44270 */
[--C-:B------:R-:W-:Y:S01]  /*4bf0*/  IMAD.X R15, R57, 0x1, R7.reuse, P4 ;  /* 0x00000001390f7824 */ /* 0x100fe200020e0607 */
[-C--:B------:R-:W-:Y:S01]  /*4c00*/  IADD3 R12, P4, R59, R10.reuse, RZ ;  /* 0x0000000a3b0c7210 */ /* 0x080fe20007f9e0ff */
[----:B------:R-:W-:Y:S01]  /*4c10*/  IMAD.X R9, R57, 0x1, R7, P0 ;  /* 0x0000000139097824 */ /* 0x000fe200000e0607 */
[C---:B------:R-:W-:Y:S01]  /*4c20*/  ISETP.GT.AND P0, PT, R0.reuse, 0x1, P3 ;  /* 0x000000010000780c */ /* 0x040fe20001f04270 */
[----:B------:R-:W-:Y:S01]  /*4c30*/  FMUL R51, R51, R23 ;  /* 0x0000001733337220 */ /* 0x000fe20000400000 */
[----:B------:R-:W-:Y:S01]  /*4c40*/  F2FP.BF16.F32.PACK_AB R41, RZ, R41 ;  /* 0x00000029ff29723e */ /* 0x000fe200000010ff */
[--C-:B------:R-:W-:Y:S01]  /*4c50*/  IMAD.X R13, R57, 0x1, R11.reuse, P4 ;  /* 0x00000001390d7824 */ /* 0x100fe200020e060b */
[----:B------:R-:W-:Y:S01]  /*4c60*/  @P1 STG.E.U16 desc[UR36][R8.64], R40 ;  /* 0x0000002808001986 */ /* 0x000fe2000c101524 */
[----:B------:R-:W-:Y:S01]  /*4c70*/  ISETP.GT.AND P1, PT, R0, RZ, P2 ;  /* 0x000000ff0000720c */ /* 0x000fe20001724270 */
[-C--:B------:R-:W-:Y:S01]  /*4c80*/  FMUL R52, R52, R23.reuse ;  /* 0x0000001734347220 */ /* 0x080fe20000400000 */
[----:B------:R-:W-:Y:S01]  /*4c90*/  ISETP.GT.AND P4, PT, R0, 0x1, P2 ;  /* 0x000000010000780c */ /* 0x000fe20001784270 */
[-C--:B------:R-:W-:Y:S01]  /*4ca0*/  FMUL R53, R53, R23.reuse ;  /* 0x0000001735357220 */ /* 0x080fe20000400000 */
[----:B------:R-:W-:Y:S01]  /*4cb0*/  IADD3 R20, P5, R61, R10, RZ ;  /* 0x0000000a3d147210 */ /* 0x000fe20007fbe0ff */
[-C--:B------:R-:W-:Y:S01]  /*4cc0*/  FMUL R54, R54, R23.reuse ;  /* 0x0000001736367220 */ /* 0x080fe20000400000 */
[----:B------:R-:W-:Y:S01]  /*4cd0*/  F2FP.BF16.F32.PACK_AB R42, RZ, R42 ;  /* 0x0000002aff2a723e */ /* 0x000fe200000010ff */
[----:B------:R-:W-:Y:S01]  /*4ce0*/  FMUL R55, R55, R23 ;  /* 0x0000001737377220 */ /* 0x000fe20000400000 */
[----:B------:R1:W-:Y:S01]  /*4cf0*/  @P0 STG.E.U16 desc[UR36][R14.64], R41 ;  /* 0x000000290e000986 */ /* 0x0003e2000c101524 */
[----:B------:R-:W-:Y:S01]  /*4d00*/  F2FP.BF16.F32.PACK_AB R43, RZ, R43 ;  /* 0x0000002bff2b723e */ /* 0x000fe200000010ff */
[----:B------:R-:W-:Y:S01]  /*4d10*/  IMAD.X R21, R57, 0x1, R11, P5 ;  /* 0x0000000139157824 */ /* 0x000fe200028e060b */
[----:B0-----:R-:W-:Y:S01]  /*4d20*/  LOP3.LUT R63, R59, 0x10, RZ, 0xfc, !PT ;  /* 0x000000103b3f7812 */ /* 0x001fe200078efcff */
[-C--:B------:R-:W-:Y:S01]  /*4d30*/  FMUL R24, R24, R23.reuse ;  /* 0x0000001718187220 */ /* 0x080fe20000400000 */
[----:B------:R-:W-:Y:S01]  /*4d40*/  @P1 STG.E.U16 desc[UR36][R12.64], R42 ;  /* 0x0000002a0c001986 */ /* 0x000fe2000c101524 */
[C---:B------:R-:W-:Y:S01]  /*4d50*/  ISETP.GT.AND P1, PT, R0.reuse, 0x8, P3 ;  /* 0x000000080000780c */ /* 0x040fe20001f24270 */
[-C--:B------:R-:W-:Y:S01]  /*4d60*/  FMUL R25, R25, R23.reuse ;  /* 0x0000001719197220 */ /* 0x080fe20000400000 */
[----:B--2---:R-:W-:Y:S01]  /*4d70*/  LOP3.LUT R65, R59, 0x12, RZ, 0xfc, !PT ;  /* 0x000000123b417812 */ /* 0x004fe200078efcff */
[----:B------:R0:W-:Y:S01]  /*4d80*/  @P4 STG.E.U16 desc[UR36][R20.64], R43 ;  /* 0x0000002b14004986 */ /* 0x0001e2000c101524 */
[----:B------:R-:W-:Y:S01]  /*4d90*/  ISETP.GT.AND P0, PT, R0, 0x9, P3 ;  /* 0x000000090000780c */ /* 0x000fe20001f04270 */
[-C--:B------:R-:W-:Y:S01]  /*4da0*/  FMUL R26, R26, R23.reuse ;  /* 0x000000171a1a7220 */ /* 0x080fe20000400000 */
[-C--:B-1----:R-:W-:Y:S01]  /*4db0*/  IADD3 R14, P5, R63, R6.reuse, RZ ;  /* 0x000000063f0e7210 */ /* 0x082fe20007fbe0ff */
[-C--:B------:R-:W-:Y:S01]  /*4dc0*/  FMUL R27, R27, R23.reuse ;  /* 0x000000171b1b7220 */ /* 0x080fe20000400000 */
[----:B------:R-:W-:Y:S01]  /*4dd0*/  IADD3 R40, P4, R65, R6, RZ ;  /* 0x0000000641287210 */ /* 0x000fe20007f9e0ff */
[----:B------:R-:W-:Y:S01]  /*4de0*/  FMUL R28, R28, R23 ;  /* 0x000000171c1c7220 */ /* 0x000fe20000400000 */
[----:B------:R-:W-:Y:S01]  /*4df0*/  F2FP.BF16.F32.PACK_AB R44, RZ, R44 ;  /* 0x0000002cff2c723e */ /* 0x000fe200000010ff */
[C-C-:B------:R-:W-:Y:S01]  /*4e00*/  IMAD.X R15, R57.reuse, 0x1, R7.reuse, P5 ;  /* 0x00000001390f7824 */ /* 0x140fe200028e0607 */
[----:B------:R-:W-:Y:S01]  /*4e10*/  F2FP.BF16.F32.PACK_AB R45, RZ, R45 ;  /* 0x0000002dff2d723e */ /* 0x000fe200000010ff */
[----:B------:R-:W-:Y:S01]  /*4e20*/  IMAD.X R41, R57, 0x1, R7, P4 ;  /* 0x0000000139297824 */ /* 0x000fe200020e0607 */
[----:B------:R-:W-:Y:S01]  /*4e30*/  F2FP.BF16.F32.PACK_AB R47, RZ, R47 ;  /* 0x0000002fff2f723e */ /* 0x000fe200000010ff */
[-C--:B------:R-:W-:Y:S01]  /*4e40*/  FMUL R29, R29, R23.reuse ;  /* 0x000000171d1d7220 */ /* 0x080fe20000400000 */
[----:B------:R1:W-:Y:S01]  /*4e50*/  @P1 STG.E.U16 desc[UR36][R14.64], R44 ;  /* 0x0000002c0e001986 */ /* 0x0003e2000c101524 */
[----:B------:R-:W-:Y:S01]  /*4e60*/  ISETP.GT.AND P1, PT, R0, 0x8, P2 ;  /* 0x000000080000780c */ /* 0x000fe20001724270 */
[-C--:B------:R-:W-:Y:S01]  /*4e70*/  FMUL R30, R30, R23.reuse ;  /* 0x000000171e1e7220 */ /* 0x080fe20000400000 */
[----:B0-----:R-:W-:Y:S01]  /*4e80*/  IADD3 R20, P4, R63, R10, RZ ;  /* 0x0000000a3f147210 */ /* 0x001fe20007f9e0ff */
[----:B------:R0:W-:Y:S01]  /*4e90*/  @P0 STG.E.U16 desc[UR36][R40.64], R45 ;  /* 0x0000002d28000986 */ /* 0x0001e2000c101524 */
[----:B------:R-:W-:Y:S01]  /*4ea0*/  ISETP.GT.AND P0, PT, R0, 0x9, P2 ;  /* 0x000000090000780c */ /* 0x000fe20001704270 */
[-C--:B------:R-:W-:Y:S01]  /*4eb0*/  FMUL R31, R31, R23.reuse ;  /* 0x000000171f1f7220 */ /* 0x080fe20000400000 */
[----:B------:R-:W-:Y:S01]  /*4ec0*/  F2FP.BF16.F32.PACK_AB R46, RZ, R46 ;  /* 0x0000002eff2e723e */ /* 0x000fe200000010ff */
[----:B------:R-:W-:Y:S01]  /*4ed0*/  IMAD.X R21, R57, 0x1, R11, P4 ;  /* 0x0000000139157824 */ /* 0x000fe200020e060b */
[----:B------:R-:W-:Y:S01]  /*4ee0*/  PRMT R5, R47, 0x7610, R5 ;  /* 0x000076102f057816 */ /* 0x000fe20000000005 */
[-C--:B------:R-:W-:Y:S01]  /*4ef0*/  FMUL R32, R32, R23.reuse ;  /* 0x0000001720207220 */ /* 0x080fe20000400000 */
[----:B------:R-:W-:Y:S01]  /*4f00*/  LOP3.LUT R47, R59, 0x22, RZ, 0xfc, !PT ;  /* 0x000000223b2f7812 */ /* 0x000fe200078efcff */
[-C--:B------:R-:W-:Y:S01]  /*4f10*/  FMUL R33, R33, R23.reuse ;  /* 0x0000001721217220 */ /* 0x080fe20000400000 */
[----:B-1----:R-:W-:Y:S01]  /*4f20*/  IADD3 R14, P5, R65, R10, RZ ;  /* 0x0000000a410e7210 */ /* 0x002fe20007fbe0ff */
[----:B------:R1:W-:Y:S01]  /*4f30*/  @P1 STG.E.U16 desc[UR36][R20.64], R46 ;  /* 0x0000002e14001986 */ /* 0x0003e2000c101524 */
[----:B------:R-:W-:Y:S01]  /*4f40*/  ISETP.GT.AND P1, PT, R0, 0x10, P3 ;  /* 0x000000100000780c */ /* 0x000fe20001f24270 */
[-C--:B------:R-:W-:Y:S01]  /*4f50*/  FMUL R34, R34, R23.reuse ;  /* 0x0000001722227220 */ /* 0x080fe20000400000 */
[----:B0-----:R-:W-:Y:S01]  /*4f60*/  LOP3.LUT R45, R59, 0x20, RZ, 0xfc, !PT ;  /* 0x000000203b2d7812 */ /* 0x001fe200078efcff */
[----:B------:R-:W-:Y:S01]  /*4f70*/  IMAD.X R15, R57, 0x1, R11, P5 ;  /* 0x00000001390f7824 */ /* 0x000fe200028e060b */
[----:B------:R-:W-:Y:S01]  /*4f80*/  F2FP.BF16.F32.PACK_AB R48, RZ, R48 ;  /* 0x00000030ff30723e */ /* 0x000fe200000010ff */
[-C--:B------:R-:W-:Y:S01]  /*4f90*/  FMUL R35, R35, R23.reuse ;  /* 0x0000001723237220 */ /* 0x080fe20000400000 */
[-C--:B------:R-:W-:Y:S01]  /*4fa0*/  IADD3 R40, P4, R45, R6.reuse, RZ ;  /* 0x000000062d287210 */ /* 0x080fe20007f9e0ff */
[-C--:B------:R-:W-:Y:S01]  /*4fb0*/  FMUL R36, R36, R23.reuse ;  /* 0x0000001724247220 */ /* 0x080fe20000400000 */
[----:B------:R0:W-:Y:S01]  /*4fc0*/  @P0 STG.E.U16 desc[UR36][R14.64], R5 ;  /* 0x000000050e000986 */ /* 0x0001e2000c101524 */
[----:B------:R-:W-:Y:S01]  /*4fd0*/  ISETP.GT.AND P0, PT, R0, 0x11, P3 ;  /* 0x000000110000780c */ /* 0x000fe20001f04270 */
[----:B------:R-:W-:Y:S01]  /*4fe0*/  FMUL R37, R37, R23 ;  /* 0x0000001725257220 */ /* 0x000fe20000400000 */
[----:B-1----:R-:W-:Y:S01]  /*4ff0*/  IADD3 R20, P5, R47, R6, RZ ;  /* 0x000000062f147210 */ /* 0x002fe20007fbe0ff */
[C-C-:B------:R-:W-:Y:S01]  /*5000*/  IMAD.X R41, R57.reuse, 0x1, R7.reuse, P4 ;  /* 0x0000000139297824 */ /* 0x140fe200020e0607 */
[----:B------:R-:W-:Y:S01]  /*5010*/  F2FP.BF16.F32.PACK_AB R49, RZ, R49 ;  /* 0x00000031ff31723e */ /* 0x000fe200000010ff */
[-C--:B------:R-:W-:Y:S01]  /*5020*/  FMUL R38, R38, R23.reuse ;  /* 0x0000001726267220 */ /* 0x080fe20000400000 */
[----:B------:R-:W-:Y:S01]  /*5030*/  F2FP.BF16.F32.PACK_AB R50, RZ, R50 ;  /* 0x00000032ff32723e */ /* 0x000fe200000010ff */
[----:B------:R-:W-:Y:S01]  /*5040*/  IMAD.X R21, R57, 0x1, R7, P5 ;  /* 0x0000000139157824 */ /* 0x000fe200028e0607 */
[----:B------:R1:W-:Y:S01]  /*5050*/  @P1 STG.E.U16 desc[UR36][R40.64], R48 ;  /* 0x0000003028001986 */ /* 0x0003e2000c101524 */
[----:B------:R-:W-:Y:S01]  /*5060*/  ISETP.GT.AND P1, PT, R0, 0x10, P2 ;  /* 0x000000100000780c */ /* 0x000fe20001724270 */
[----:B------:R-:W-:Y:S01]  /*5070*/  FMUL R39, R39, R23 ;  /* 0x0000001727277220 */ /* 0x000fe20000400000 */
[----:B0-----:R-:W-:-:S02]  /*5080*/  IADD3 R14, P4, R45, R10, RZ ;  /* 0x0000000a2d0e7210 */ /* 0x001fc40007f9e0ff */
[----:B------:R0:W-:Y:S01]  /*5090*/  @P0 STG.E.U16 desc[UR36][R20.64], R49 ;  /* 0x0000003114000986 */ /* 0x0001e2000c101524 */
[C---:B------:R-:W-:Y:S02]  /*50a0*/  ISETP.GT.AND P0, PT, R0.reuse, 0x11, P2 ;  /* 0x000000110000780c */ /* 0x040fe40001704270 */
[----:B------:R-:W-:Y:S01]  /*50b0*/  IADD3 R42, P5, R47, R10, RZ ;  /* 0x0000000a2f2a7210 */ /* 0x000fe20007fbe0ff */
[--C-:B------:R-:W-:Y:S01]  /*50c0*/  IMAD.X R15, R57, 0x1, R11.reuse, P4 ;  /* 0x00000001390f7824 */ /* 0x100fe200020e060b */
[----:B------:R-:W-:Y:S02]  /*50d0*/  ISETP.GT.AND P4, PT, R0, 0x18, P3 ;  /* 0x000000180000780c */ /* 0x000fe40001f84270 */
[----:B-1----:R-:W-:Y:S01]  /*50e0*/  LOP3.LUT R41, R59, 0x30, RZ, 0xfc, !PT ;  /* 0x000000303b297812 */ /* 0x002fe200078efcff */
[----:B------:R-:W-:Y:S01]  /*50f0*/  IMAD.X R43, R57, 0x1, R11, P5 ;  /* 0x00000001392b7824 */ /* 0x000fe200028e060b */
[----:B------:R-:W-:Y:S01]  /*5100*/  F2FP.BF16.F32.PACK_AB R51, RZ, R51 ;  /* 0x00000033ff33723e */ /* 0x000fe200000010ff */
[----:B------:R-:W-:Y:S01]  /*5110*/  @P1 STG.E.U16 desc[UR36][R14.64], R50 ;  /* 0x000000320e001986 */ /* 0x000fe2000c101524 */
[----:B------:R-:W-:-:S02]  /*5120*/  F2FP.BF16.F32.PACK_AB R52, RZ, R52 ;  /* 0x00000034ff34723e */ /* 0x000fc400000010ff */
[----:B0-----:R-:W-:Y:S01]  /*5130*/  IADD3 R20, P5, R41, R6, RZ ;  /* 0x0000000629147210 */ /* 0x001fe20007fbe0ff */
[----:B------:R0:W-:Y:S01]  /*5140*/  @P0 STG.E.U16 desc[UR36][R42.64], R51 ;  /* 0x000000332a000986 */ /* 0x0001e2000c101524 */
[C---:B------:R-:W-:Y:S02]  /*5150*/  ISETP.GT.AND P1, PT, R4.reuse, 0x100, PT ;  /* 0x000001000400780c */ /* 0x040fe40003f24270 */
[----:B------:R-:W-:Y:S01]  /*5160*/  ISETP.GT.AND P0, PT, R4, 0x108, PT ;  /* 0x000001080400780c */ /* 0x000fe20003f04270 */
[----:B------:R-:W-:Y:S01]  /*5170*/  IMAD.X R21, R57, 0x1, R7, P5 ;  /* 0x0000000139157824 */ /* 0x000fe200028e0607 */
[C---:B------:R-:W-:Y:S02]  /*5180*/  ISETP.GT.AND P3, PT, R0.reuse, 0x19, P3 ;  /* 0x000000190000780c */ /* 0x040fe40001f64270 */
[----:B------:R-:W-:Y:S02]  /*5190*/  F2FP.BF16.F32.PACK_AB R53, RZ, R53 ;  /* 0x00000035ff35723e */ /* 0x000fe400000010ff */
[----:B------:R-:W-:Y:S01]  /*51a0*/  @P4 STG.E.U16 desc[UR36][R20.64], R52 ;  /* 0x0000003414004986 */ /* 0x000fe2000c101524 */
[----:B------:R-:W-:-:S02]  /*51b0*/  ISETP.GT.AND P4, PT, R0, 0x18, P2 ;  /* 0x000000180000780c */ /* 0x000fc40001784270 */
[----:B0-----:R-:W-:Y:S02]  /*51c0*/  LOP3.LUT R43, R59, 0x32, RZ, 0xfc, !PT ;  /* 0x000000323b2b7812 */ /* 0x001fe400078efcff */
[----:B------:R-:W-:Y:S02]  /*51d0*/  F2FP.BF16.F32.PACK_AB R54, RZ, R54 ;  /* 0x00000036ff36723e */ /* 0x000fe400000010ff */
[----:B------:R-:W-:Y:S02]  /*51e0*/  IADD3 R4, P5, R43, R6, RZ ;  /* 0x000000062b047210 */ /* 0x000fe40007fbe0ff */
[----:B------:R-:W-:Y:S02]  /*51f0*/  ISETP.GT.AND P2, PT, R0, 0x19, P2 ;  /* 0x000000190000780c */ /* 0x000fe40001744270 */
[----:B------:R-:W-:Y:S01]  /*5200*/  F2FP.BF16.F32.PACK_AB R55, RZ, R55 ;  /* 0x00000037ff37723e */ /* 0x000fe200000010ff */
[----:B------:R-:W-:Y:S01]  /*5210*/  IMAD.X R5, R57, 0x1, R7, P5 ;  /* 0x0000000139057824 */ /* 0x000fe200028e0607 */
[----:B------:R-:W-:-:S02]  /*5220*/  IADD3 R6, P5, R41, R10, RZ ;  /* 0x0000000a29067210 */ /* 0x000fc40007fbe0ff */
[----:B------:R-:W-:Y:S02]  /*5230*/  F2FP.BF16.F32.PACK_AB R24, RZ, R24 ;  /* 0x00000018ff18723e */ /* 0x000fe400000010ff */
[----:B------:R0:W-:Y:S01]  /*5240*/  @P3 STG.E.U16 desc[UR36][R4.64], R53 ;  /* 0x0000003504003986 */ /* 0x0001e2000c101524 */
[--C-:B------:R-:W-:Y:S01]  /*5250*/  IMAD.X R7, R57, 0x1, R11.reuse, P5 ;  /* 0x0000000139077824 */ /* 0x100fe200028e060b */
[----:B------:R-:W-:Y:S02]  /*5260*/  IADD3 R10, P3, R43, R10, RZ ;  /* 0x0000000a2b0a7210 */ /* 0x000fe40007f7e0ff */
[----:B------:R-:W-:Y:S02]  /*5270*/  IADD3 R14, P5, R59, R8, RZ ;  /* 0x000000083b0e7210 */ /* 0x000fe40007fbe0ff */
[----:B------:R1:W-:Y:S01]  /*5280*/  @P4 STG.E.U16 desc[UR36][R6.64], R54 ;  /* 0x0000003606004986 */ /* 0x0003e2000c101524 */
[C---:B------:R-:W-:Y:S01]  /*5290*/  ISETP.GT.AND P4, PT, R0.reuse, RZ, P1 ;  /* 0x000000ff0000720c */ /* 0x040fe20000f84270 */
[C---:B------:R-:W-:Y:S01]  /*52a0*/  IMAD.X R11, R57.reuse, 0x1, R11, P3 ;  /* 0x00000001390b7824 */ /* 0x040fe200018e060b */
[----:B------:R-:W-:Y:S01]  /*52b0*/  ISETP.GT.AND P3, PT, R0, 0x1, P1 ;  /* 0x000000010000780c */ /* 0x000fe20000f64270 */
[----:B------:R-:W-:Y:S01]  /*52c0*/  IMAD.X R15, R57, 0x1, R9, P5 ;  /* 0x00000001390f7824 */ /* 0x000fe200028e0609 */
[----:B------:R-:W-:-:S02]  /*52d0*/  F2FP.BF16.F32.PACK_AB R25, RZ, R25 ;  /* 0x00000019ff19723e */ /* 0x000fc400000010ff */
[----:B0-----:R-:W-:Y:S01]  /*52e0*/  IADD3 R4, P5, R61, R8, RZ ;  /* 0x000000083d047210 */ /* 0x001fe20007fbe0ff */
[----:B------:R-:W-:Y:S01]  /*52f0*/  @P2 STG.E.U16 desc[UR36][R10.64], R55 ;  /* 0x000000370a002986 */ /* 0x000fe2000c101524 */
[C---:B------:R-:W-:Y:S02]  /*5300*/  ISETP.GT.AND P2, PT, R0.reuse, RZ, P0 ;  /* 0x000000ff0000720c */ /* 0x040fe40000744270 */
[----:B------:R-:W-:Y:S01]  /*5310*/  F2FP.BF16.F32.PACK_AB R26, RZ, R26 ;  /* 0x0000001aff1a723e */ /* 0x000fe200000010ff */
[----:B------:R-:W-:Y:S01]  /*5320*/  IMAD.X R5, R57, 0x1, R9, P5 ;  /* 0x0000000139057824 */ /* 0x000fe200028e0609 */
[-C--:B-1----:R-:W-:Y:S01]  /*5330*/  IADD3 R6, P5, R59, R12.reuse, RZ ;  /* 0x0000000c3b067210 */ /* 0x082fe20007fbe0ff */
[----:B------:R-:W-:Y:S01]  /*5340*/  @P4 STG.E.U16 desc[UR36][R14.64], R24 ;  /* 0x000000180e004986 */ /* 0x000fe2000c101524 */
[----:B------:R-:W-:Y:S02]  /*5350*/  IADD3 R20, P4, R61, R12, RZ ;  /* 0x0000000c3d147210 */ /* 0x000fe40007f9e0ff */
[----:B------:R-:W-:Y:S01]  /*5360*/  F2FP.BF16.F32.PACK_AB R27, RZ, R27 ;  /* 0x0000001bff1b723e */ /* 0x000fe200000010ff */
[----:B------:R0:W-:Y:S01]  /*5370*/  @P3 STG.E.U16 desc[UR36][R4.64], R25 ;  /* 0x0000001904003986 */ /* 0x0001e2000c101524 */
[C---:B------:R-:W-:Y:S01]  /*5380*/  ISETP.GT.AND P3, PT, R0.reuse, 0x1, P0 ;  /* 0x000000010000780c */ /* 0x040fe20000764270 */
[C-C-:B------:R-:W-:Y:S01]  /*5390*/  IMAD.X R7, R57.reuse, 0x1, R13.reuse, P5 ;  /* 0x0000000139077824 */ /* 0x140fe200028e060d */
[----:B------:R-:W-:Y:S01]  /*53a0*/  ISETP.GT.AND P5, PT, R0, 0x8, P1 ;  /* 0x000000080000780c */ /* 0x000fe20000fa4270 */
[----:B------:R-:W-:Y:S01]  /*53b0*/  IMAD.X R21, R57, 0x1, R13, P4 ;  /* 0x0000000139157824 */ /* 0x000fe200020e060d */
[----:B------:R-:W-:-:S02]  /*53c0*/  F2FP.BF16.F32.PACK_AB R28, RZ, R28 ;  /* 0x0000001cff1c723e */ /* 0x000fc400000010ff */
[----:B------:R-:W-:Y:S01]  /*53d0*/  @P2 STG.E.U16 desc[UR36][R6.64], R26 ;  /* 0x0000001a06002986 */ /* 0x000fe2000c101524 */
[C---:B------:R-:W-:Y:S02]  /*53e0*/  ISETP.GT.AND P2, PT, R0.reuse, 0x9, P1 ;  /* 0x000000090000780c */ /* 0x040fe40000f44270 */
[----:B------:R-:W-:Y:S02]  /*53f0*/  F2FP.BF16.F32.PACK_AB R29, RZ, R29 ;  /* 0x0000001dff1d723e */ /* 0x000fe400000010ff */
[----:B0-----:R-:W-:Y:S02]  /*5400*/  IADD3 R4, P4, R63, R8, RZ ;  /* 0x000000083f047210 */ /* 0x001fe40007f9e0ff */
[----:B------:R-:W-:Y:S01]  /*5410*/  @P3 STG.E.U16 desc[UR36][R20.64], R27 ;  /* 0x0000001b14003986 */ /* 0x000fe2000c101524 */
[----:B------:R-:W-:Y:S02]  /*5420*/  ISETP.GT.AND P3, PT, R0, 0x8, P0 ;  /* 0x000000080000780c */ /* 0x000fe40000764270 */
[----:B------:R-:W-:Y:S01]  /*5430*/  IMAD.X R5, R57, 0x1, R9, P4 ;  /* 0x0000000139057824 */ /* 0x000fe200020e0609 */
[----:B------:R-:W-:-:S02]  /*5440*/  IADD3 R14, P4, R63, R12, RZ ;  /* 0x0000000c3f0e7210 */ /* 0x000fc40007f9e0ff */
[----:B------:R-:W-:Y:S02]  /*5450*/  F2FP.BF16.F32.PACK_AB R30, RZ, R30 ;  /* 0x0000001eff1e723e */ /* 0x000fe400000010ff */
[----:B------:R0:W-:Y:S01]  /*5460*/  @P5 STG.E.U16 desc[UR36][R4.64], R28 ;  /* 0x0000001c04005986 */ /* 0x0001e2000c101524 */
[----:B------:R-:W-:Y:S01]  /*5470*/  IADD3 R10, P5, R65, R8, RZ ;  /* 0x00000008410a7210 */ /* 0x000fe20007fbe0ff */
[C---:B------:R-:W-:Y:S01]  /*5480*/  IMAD.X R15, R57.reuse, 0x1, R13, P4 ;  /* 0x00000001390f7824 */ /* 0x040fe200020e060d */
[----:B------:R-:W-:Y:S02]  /*5490*/  F2FP.BF16.F32.PACK_AB R31, RZ, R31 ;  /* 0x0000001fff1f723e */ /* 0x000fe400000010ff */
[----:B------:R-:W-:Y:S01]  /*54a0*/  F2FP.BF16.F32.PACK_AB R32, RZ, R32 ;  /* 0x00000020ff20723e */ /* 0x000fe200000010ff */
[----:B------:R-:W-:Y:S01]  /*54b0*/  IMAD.X R11, R57, 0x1, R9, P5 ;  /* 0x00000001390b7824 */ /* 0x000fe200028e0609 */
[----:B------:R-:W-:Y:S02]  /*54c0*/  ISETP.GT.AND P5, PT, R0, 0x9, P0 ;  /* 0x000000090000780c */ /* 0x000fe400007a4270 */
[----:B------:R-:W-:-:S02]  /*54d0*/  F2FP.BF16.F32.PACK_AB R33, RZ, R33 ;  /* 0x00000021ff21723e */ /* 0x000fc400000010ff */
[----:B------:R-:W-:Y:S01]  /*54e0*/  @P2 STG.E.U16 desc[UR36][R10.64], R29 ;  /* 0x0000001d0a002986 */ /* 0x000fe2000c101524 */
[----:B0-----:R-:W-:Y:S02]  /*54f0*/  IADD3 R4, P4, R65, R12, RZ ;  /* 0x0000000c41047210 */ /* 0x001fe40007f9e0ff */
[C---:B------:R-:W-:Y:S01]  /*5500*/  ISETP.GT.AND P2, PT, R0.reuse, 0x10, P1 ;  /* 0x000000100000780c */ /* 0x040fe20000f44270 */
[----:B------:R-:W-:Y:S01]  /*5510*/  @P3 STG.E.U16 desc[UR36][R14.64], R30 ;  /* 0x0000001e0e003986 */ /* 0x000fe2000c101524 */
[----:B------:R-:W-:Y:S01]  /*5520*/  ISETP.GT.AND P3, PT, R0, 0x11, P1 ;  /* 0x000000110000780c */ /* 0x000fe20000f64270 */
[----:B------:R-:W-:Y:S01]  /*5530*/  IMAD.X R5, R57, 0x1, R13, P4 ;  /* 0x0000000139057824 */ /* 0x000fe200020e060d */
[----:B------:R-:W-:Y:S02]  /*5540*/  IADD3 R20, P4, R47, R8, RZ ;  /* 0x000000082f147210 */ /* 0x000fe40007f9e0ff */
[----:B------:R-:W-:Y:S02]  /*5550*/  F2FP.BF16.F32.PACK_AB R34, RZ, R34 ;  /* 0x00000022ff22723e */ /* 0x000fe400000010ff */
[----:B------:R0:W-:Y:S01]  /*5560*/  @P5 STG.E.U16 desc[UR36][R4.64], R31 ;  /* 0x0000001f04005986 */ /* 0x0001e2000c101524 */
[----:B------:R-:W-:Y:S01]  /*5570*/  IADD3 R6, P5, R45, R8, RZ ;  /* 0x000000082d067210 */ /* 0x000fe20007fbe0ff */
[----:B------:R-:W-:Y:S01]  /*5580*/  IMAD.X R21, R57, 0x1, R9, P4 ;  /* 0x0000000139157824 */ /* 0x000fe200020e0609 */
[----:B------:R-:W-:-:S02]  /*5590*/  F2FP.BF16.F32.PACK_AB R35, RZ, R35 ;  /* 0x00000023ff23723e */ /* 0x000fc400000010ff */
[----:B------:R-:W-:Y:S01]  /*55a0*/  F2FP.BF16.F32.PACK_AB R36, RZ, R36 ;  /* 0x00000024ff24723e */ /* 0x000fe200000010ff */
[----:B------:R-:W-:Y:S01]  /*55b0*/  IMAD.X R7, R57, 0x1, R9, P5 ;  /* 0x0000000139077824 */ /* 0x000fe200028e0609 */
[C---:B------:R-:W-:Y:S02]  /*55c0*/  ISETP.GT.AND P5, PT, R0.reuse, 0x10, P0 ;  /* 0x000000100000780c */ /* 0x040fe400007a4270 */
[----:B------:R-:W-:Y:S02]  /*55d0*/  F2FP.BF16.F32.PACK_AB R37, RZ, R37 ;  /* 0x00000025ff25723e */ /* 0x000fe400000010ff */
[----:B------:R1:W-:Y:S01]  /*55e0*/  @P2 STG.E.U16 desc[UR36][R6.64], R32 ;  /* 0x0000002006002986 */ /* 0x0003e2000c101524 */
[----:B0-----:R-:W-:Y:S02]  /*55f0*/  IADD3 R4, P4, R45, R12, RZ ;  /* 0x0000000c2d047210 */ /* 0x001fe40007f9e0ff */
[-C--:B------:R-:W-:Y:S01]  /*5600*/  IADD3 R14, P2, R41, R8.reuse, RZ ;  /* 0x00000008290e7210 */ /* 0x080fe20007f5e0ff */
[----:B------:R1:W-:Y:S01]  /*5610*/  @P3 STG.E.U16 desc[UR36][R20.64], R33 ;  /* 0x0000002114003986 */ /* 0x0003e2000c101524 */
[----:B------:R-:W-:Y:S01]  /*5620*/  IADD3 R8, P3, R43, R8, RZ ;  /* 0x000000082b087210 */ /* 0x000fe20007f7e0ff */
[C---:B------:R-:W-:Y:S01]  /*5630*/  IMAD.X R5, R57.reuse, 0x1, R13, P4 ;  /* 0x0000000139057824 */ /* 0x040fe200020e060d */
[----:B------:R-:W-:Y:S01]  /*5640*/  ISETP.GT.AND P4, PT, R0, 0x11, P0 ;  /* 0x000000110000780c */ /* 0x000fe20000784270 */
[C-C-:B------:R-:W-:Y:S01]  /*5650*/  IMAD.X R15, R57.reuse, 0x1, R9.reuse, P2 ;  /* 0x00000001390f7824 */ /* 0x140fe200010e0609 */
[----:B------:R-:W-:Y:S01]  /*5660*/  F2FP.BF16.F32.PACK_AB R38, RZ, R38 ;  /* 0x00000026ff26723e */ /* 0x000fe200000010ff */
[----:B------:R-:W-:Y:S01]  /*5670*/  IMAD.X R9, R57, 0x1, R9, P3 ;  /* 0x0000000139097824 */ /* 0x000fe200018e0609 */
[----:B------:R1:W-:Y:S01]  /*5680*/  @P5 STG.E.U16 desc[UR36][R4.64], R34 ;  /* 0x0000002204005986 */ /* 0x0003e2000c101524 */
[----:B------:R-:W-:-:S02]  /*5690*/  IADD3 R10, P5, R47, R12, RZ ;  /* 0x0000000c2f0a7210 */ /* 0x000fc40007fbe0ff */
[C---:B------:R-:W-:Y:S02]  /*56a0*/  ISETP.GT.AND P3, PT, R0.reuse, 0x18, P1 ;  /* 0x000000180000780c */ /* 0x040fe40000f64270 */
[C---:B------:R-:W-:Y:S01]  /*56b0*/  ISETP.GT.AND P1, PT, R0.reuse, 0x19, P1 ;  /* 0x000000190000780c */ /* 0x040fe20000f24270 */
[--C-:B------:R-:W-:Y:S01]  /*56c0*/  IMAD.X R11, R57, 0x1, R13.reuse, P5 ;  /* 0x00000001390b7824 */ /* 0x100fe200028e060d */
[-C--:B------:R-:W-:Y:S02]  /*56d0*/  IADD3 R24, P5, R41, R12.reuse, RZ ;  /* 0x0000000c29187210 */ /* 0x080fe40007fbe0ff */
[----:B------:R-:W-:Y:S02]  /*56e0*/  IADD3 R12, P2, R43, R12, RZ ;  /* 0x0000000c2b0c7210 */ /* 0x000fe40007f5e0ff */
[----:B------:R-:W-:Y:S01]  /*56f0*/  F2FP.BF16.F32.PACK_AB R39, RZ, R39 ;  /* 0x00000027ff27723e */ /* 0x000fe200000010ff */
[C-C-:B------:R-:W-:Y:S01]  /*5700*/  IMAD.X R25, R57.reuse, 0x1, R13.reuse, P5 ;  /* 0x0000000139197824 */ /* 0x140fe200028e060d */
[C---:B------:R-:W-:Y:S01]  /*5710*/  ISETP.GT.AND P5, PT, R0.reuse, 0x18, P0 ;  /* 0x000000180000780c */ /* 0x040fe200007a4270 */
[----:B------:R-:W-:Y:S01]  /*5720*/  IMAD.X R13, R57, 0x1, R13, P2 ;  /* 0x00000001390d7824 */ /* 0x000fe200010e060d */
[----:B------:R-:W-:Y:S01]  /*5730*/  ISETP.GT.AND P0, PT, R0, 0x19, P0 ;  /* 0x000000190000780c */ /* 0x000fe20000704270 */
[----:B------:R1:W-:Y:S04]  /*5740*/  @P4 STG.E.U16 desc[UR36][R10.64], R35 ;  /* 0x000000230a004986 */ /* 0x0003e8000c101524 */
[----:B------:R1:W-:Y:S04]  /*5750*/  @P3 STG.E.U16 desc[UR36][R14.64], R36 ;  /* 0x000000240e003986 */ /* 0x0003e8000c101524 */
[----:B------:R1:W-:Y:S04]  /*5760*/  @P1 STG.E.U16 desc[UR36][R8.64], R37 ;  /* 0x0000002508001986 */ /* 0x0003e8000c101524 */
[----:B------:R1:W-:Y:S04]  /*5770*/  @P5 STG.E.U16 desc[UR36][R24.64], R38 ;  /* 0x0000002618005986 */ /* 0x0003e8000c101524 */
[----:B------:R1:W-:Y:S02]  /*5780*/  @P0 STG.E.U16 desc[UR36][R12.64], R39 ;  /* 0x000000270c000986 */ /* 0x0003e4000c101524 */
.L_x_107:
[----:B------:R-:W-:Y:S05]  /*5790*/  BSYNC B0 ;  /* 0x0000000000007941 */ /* 0x000fea0003800000 */
.L_x_29:
[----:B------:R-:W-:Y:S01]  /*57a0*/  ULDC UR4, c[0x0][0xc] ;  /* 0x0000030000047ab9 */ /* 0x000fe20000000800 */
[----:B------:R-:W-:Y:S01]  /*57b0*/  ULDC UR5, c[0x0][0x10] ;  /* 0x0000040000057ab9 */ /* 0x000fe20000000800 */
[----:B-1-34-:R-:W1:Y:S01]  /*57c0*/  LDC R5, c[0x0][0x14] ;  /* 0x00000500ff057b82 */ /* 0x01ae620000000800 */
[----:B------:R-:W-:Y:S01]  /*57d0*/  UIMAD.WIDE.U32 UR4, UR4, UR5, URZ ;  /* 0x00000005040472a5 */ /* 0x000fe2000f8e003f */
[----:B------:R-:W-:Y:S01]  /*57e0*/  PRMT R0, RZ, 0x7610, R0 ;  /* 0x00007610ff007816 */ /* 0x000fe20000000000 */
[----:B------:R-:W-:Y:S02]  /*57f0*/  IMAD.MOV.U32 R75, RZ, RZ, -0x1 ;  /* 0xffffffffff4b7424 */ /* 0x000fe400078e00ff */
[----:B------:R-:W-:Y:S02]  /*5800*/  IMAD.MOV.U32 R73, RZ, RZ, -0x1 ;  /* 0xffffffffff497424 */ /* 0x000fe400078e00ff */
[----:B-1----:R-:W-:-:S04]  /*5810*/  IMAD.WIDE.U32 R16, R5, UR4, R16 ;  /* 0x0000000405107c25 */ /* 0x002fc8000f8e0010 */
[----:B------:R-:W-:Y:S01]  /*5820*/  IMAD R5, R5, UR5, RZ ;  /* 0x0000000505057c24 */ /* 0x000fe2000f8e02ff */
[----:B------:R-:W-:Y:S02]  /*5830*/  ULDC.64 UR4, c[0x0][0x650] ;  /* 0x0001940000047ab9 */ /* 0x000fe40000000a00 */
[----:B------:R-:W-:Y:S01]  /*5840*/  ISETP.GE.U32.AND P0, PT, R16, UR4, PT ;  /* 0x0000000410007c0c */ /* 0x000fe2000bf06070 */
[----:B------:R-:W-:-:S05]  /*5850*/  IMAD.IADD R17, R17, 0x1, R5 ;  /* 0x0000000111117824 */ /* 0x000fca00078e0205 */
[----:B------:R-:W-:-:S13]  /*5860*/  ISETP.GE.U32.AND.EX P0, PT, R17, UR5, PT, P0 ;  /* 0x0000000511007c0c */ /* 0x000fda000bf06100 */
[----:B------:R-:W-:Y:S05]  /*5870*/  @P0 BRA `(.L_x_108) ;  /* 0x0000000400640947 */ /* 0x000fea0003800000 */
[----:B------:R-:W1:Y:S01]  /*5880*/  S2R R12, SR_CTAID.X ;  /* 0x00000000000c7919 */ /* 0x000e620000002500 */
[----:B------:R-:W3:Y:S01]  /*5890*/  LDC.64 R10, c[0x0][0x628] ;  /* 0x00018a00ff0a7b82 */ /* 0x000ee20000000a00 */
[----:B------:R-:W-:Y:S01]  /*58a0*/  ULDC UR4, c[0x0][0x150] ;  /* 0x0000540000047ab9 */ /* 0x000fe20000000800 */
[----:B0-----:R-:W-:Y:S01]  /*58b0*/  IMAD.MOV.U32 R8, RZ, RZ, R16 ;  /* 0x000000ffff087224 */ /* 0x001fe200078e0010 */
[----:B------:R-:W0:Y:S01]  /*58c0*/  S2R R24, SR_CTAID.Y ;  /* 0x0000000000187919 */ /* 0x000e220000002600 */
[----:B------:R-:W-:-:S04]  /*58d0*/  IMAD.MOV.U32 R9, RZ, RZ, R17 ;  /* 0x000000ffff097224 */ /* 0x000fc800078e0011 */
[----:B------:R-:W4:Y:S08]  /*58e0*/  LDC R21, c[0x0][0x144] ;  /* 0x00005100ff157b82 */ /* 0x000f300000000800 */
[----:B------:R-:W0:Y:S08]  /*58f0*/  LDC R0, c[0x0][0x630] ;  /* 0x00018c00ff007b82 */ /* 0x000e300000000800 */
[----:B------:R-:W0:Y:S01]  /*5900*/  LDC.64 R14, c[0x0][0x620] ;  /* 0x00018800ff0e7b82 */ /* 0x000e220000000a00 */
[----:B---3--:R-:W-:-:S04]  /*5910*/  ISETP.NE.U32.AND P0, PT, R10, RZ, PT ;  /* 0x000000ff0a00720c */ /* 0x008fc80003f05070 */
[----:B------:R-:W-:Y:S02]  /*5920*/  ISETP.NE.AND.EX P0, PT, R11, RZ, PT, P0 ;  /* 0x000000ff0b00720c */ /* 0x000fe40003f05300 */
[----:B-1----:R-:W-:-:S05]  /*5930*/  I2FP.F32.U32 R3, R12 ;  /* 0x0000000c00037245 */ /* 0x002fca0000201000 */
[----:B------:R-:W-:-:S04]  /*5940*/  FMUL R3, R3, UR4 ;  /* 0x0000000403037c20 */ /* 0x000fc80008400000 */
[----:B------:R1:W3:Y:S02]  /*5950*/  F2I.U32.TRUNC.NTZ R20, R3 ;  /* 0x0000000300147305 */ /* 0x0002e4000020f000 */
[----:B----4-:R-:W-:Y:S05]  /*5960*/  @!P0 BRA `(.L_x_109) ;  /* 0x0000000000288947 */ /* 0x010fea0003800000 */
[----:B-1----:R-:W1:Y:S02]  /*5970*/  LDC R3, c[0x0][0x634] ;  /* 0x00018d00ff037b82 */ /* 0x002e640000000800 */
[----:B-1----:R-:W-:-:S05]  /*5980*/  IADD3 R3, P0, R16, R3, RZ ;  /* 0x0000000310037210 */ /* 0x002fca0007f1e0ff */
        /* <DEDUP_REMOVED lines=8> */
.L_x_109:
[----:B------:R-:W4:Y:S01]  /*5a10*/  LDC.64 R30, c[0x0][0x640] ;  /* 0x00019000ff1e7b82 */ /* 0x000f220000000a00 */
[-CC-:B0-----:R-:W-:Y:S01]  /*5a20*/  SHF.R.U64 R73, R8, R0.reuse, R9.reuse ;  /* 0x0000000008497219 */ /* 0x181fe20000001209 */
[----:B---3--:R-:W-:Y:S01]  /*5a30*/  IMAD.MOV R20, RZ, RZ, -R20 ;  /* 0x000000ffff147224 */ /* 0x008fe200078e0a14 */
[----:B------:R-:W-:Y:S01]  /*5a40*/  SHF.R.U32.HI R0, RZ, R0, R9 ;  /* 0x00000000ff007219 */ /* 0x000fe20000011609 */
[----:B------:R-:W-:Y:S01]  /*5a50*/  ULDC UR4, c[0x0][0x154] ;  /* 0x0000550000047ab9 */ /* 0x000fe20000000800 */
[----:B-1----:R-:W-:Y:S01]  /*5a60*/  IADD3 R3, P0, RZ, -R73, RZ ;  /* 0x80000049ff037210 */ /* 0x002fe20007f1e0ff */
[----:B------:R-:W-:Y:S02]  /*5a70*/  IMAD R26, R21, R20, R12 ;  /* 0x00000014151a7224 */ /* 0x000fe400078e020c */
[----:B------:R-:W0:Y:S01]  /*5a80*/  LDC R6, c[0x0][0x618] ;  /* 0x00018600ff067b82 */ /* 0x000e220000000800 */
[----:B------:R-:W-:Y:S02]  /*5a90*/  IMAD.MOV.U32 R7, RZ, RZ, 0x1 ;  /* 0x00000001ff077424 */ /* 0x000fe400078e00ff */
[----:B------:R-:W-:-:S04]  /*5aa0*/  IMAD.X R5, RZ, RZ, ~R0, P0 ;  /* 0x000000ffff057224 */ /* 0x000fc800000e0e00 */
[-C--:B------:R-:W-:Y:S01]  /*5ab0*/  IMAD R0, R5, R14.reuse, RZ ;  /* 0x0000000e05007224 */ /* 0x080fe200078e02ff */
[----:B------:R-:W1:Y:S01]  /*5ac0*/  LDC R8, c[0x0][0x608] ;  /* 0x00018200ff087b82 */ /* 0x000e620000000800 */
[----:B------:R-:W-:-:S04]  /*5ad0*/  IMAD.WIDE.U32 R4, R3, R14, R16 ;  /* 0x0000000e03047225 */ /* 0x000fc800078e0010 */
[----:B------:R-:W-:Y:S01]  /*5ae0*/  IMAD R3, R3, R15, R0 ;  /* 0x0000000f03037224 */ /* 0x000fe200078e0200 */
[----:B------:R-:W-:Y:S02]  /*5af0*/  I2FP.F32.U32 R0, R24 ;  /* 0x0000001800007245 */ /* 0x000fe40000201000 */
[----:B------:R-:W3:Y:S01]  /*5b00*/  LDC R28, c[0x0][0x658] ;  /* 0x00019600ff1c7b82 */ /* 0x000ee20000000800 */
[----:B------:R-:W-:Y:S01]  /*5b10*/  IMAD.IADD R3, R5, 0x1, R3 ;  /* 0x0000000105037824 */ /* 0x000fe200078e0203 */
[----:B----4-:R-:W-:Y:S01]  /*5b20*/  ISETP.NE.U32.AND P0, PT, R30, RZ, PT ;  /* 0x000000ff1e00720c */ /* 0x010fe20003f05070 */
[----:B------:R-:W-:Y:S01]  /*5b30*/  FMUL R0, R0, UR4 ;  /* 0x0000000400007c20 */ /* 0x000fe20008400000 */
[----:B------:R-:W-:Y:S02]  /*5b40*/  IMAD.MOV.U32 R5, RZ, RZ, -0x1 ;  /* 0xffffffffff057424 */ /* 0x000fe400078e00ff */
[----:B------:R-:W-:Y:S01]  /*5b50*/  ISETP.NE.AND.EX P0, PT, R31, RZ, PT, P0 ;  /* 0x000000ff1f00720c */ /* 0x000fe20003f05300 */
[----:B------:R4:W2:Y:S01]  /*5b60*/  F2I.U32.TRUNC.NTZ R14, R0 ;  /* 0x00000000000e7305 */ /* 0x0008a2000020f000 */
[----:B------:R-:W2:Y:S01]  /*5b70*/  LDC R15, c[0x0][0x148] ;  /* 0x00005200ff0f7b82 */ /* 0x000ea20000000800 */
[----:B0-----:R-:W-:-:S02]  /*5b80*/  SHF.R.U64 R12, R4, R6, R3 ;  /* 0x00000006040c7219 */ /* 0x001fc40000001203 */
[----:B------:R-:W-:-:S05]  /*5b90*/  SHF.R.U32.HI R3, RZ, R6, R3 ;  /* 0x00000006ff037219 */ /* 0x000fca0000011603 */
[----:B------:R-:W0:Y:S01]  /*5ba0*/  LDC R20, c[0x0][0x600] ;  /* 0x00018000ff147b82 */ /* 0x000e220000000800 */
[-CC-:B-1----:R-:W-:Y:S02]  /*5bb0*/  SHF.R.U64 R10, R12, R8.reuse, R3.reuse ;  /* 0x000000080c0a7219 */ /* 0x182fe40000001203 */
[----:B------:R-:W-:-:S05]  /*5bc0*/  SHF.R.U32.HI R3, RZ, R8, R3 ;  /* 0x00000008ff037219 */ /* 0x000fca0000011603 */
[----:B------:R-:W1:Y:S01]  /*5bd0*/  LDC R25, c[0x0][0x648] ;  /* 0x00019200ff197b82 */ /* 0x000e620000000800 */
[-C--:B---3--:R-:W-:Y:S02]  /*5be0*/  SHF.L.U32 R4, R5, R28.reuse, RZ ;  /* 0x0000001c05047219 */ /* 0x088fe400000006ff */
[-CC-:B------:R-:W-:Y:S02]  /*5bf0*/  SHF.R.U64 R13, R10, R28.reuse, R3.reuse ;  /* 0x0000001c0a0d7219 */ /* 0x180fe40000001203 */
[----:B------:R-:W-:Y:S02]  /*5c00*/  SHF.R.U32.HI R5, RZ, R28, R3 ;  /* 0x0000001cff057219 */ /* 0x000fe40000011603 */
[----:B------:R-:W-:Y:S01]  /*5c10*/  LOP3.LUT R21, RZ, R4, RZ, 0x33, !PT ;  /* 0x00000004ff157212 */ /* 0x000fe200078e33ff */
[----:B------:R-:W3:Y:S01]  /*5c20*/  LDC R27, c[0x0][0x638] ;  /* 0x00018e00ff1b7b82 */ /* 0x000ee20000000800 */
[----:B------:R-:W-:Y:S01]  /*5c30*/  SHF.L.U32 R28, R7, R28, RZ ;  /* 0x0000001c071c7219 */ /* 0x000fe200000006ff */
[----:B------:R-:W-:-:S06]  /*5c40*/  IMAD.MOV.U32 R4, RZ, RZ, R13 ;  /* 0x000000ffff047224 */ /* 0x000fcc00078e000d */
[----:B------:R-:W0:Y:S01]  /*5c50*/  LDC R29, c[0x0][0x610] ;  /* 0x00018400ff1d7b82 */ /* 0x000e220000000800 */
[----:B----4-:R-:W-:Y:S05]  /*5c60*/  @!P0 BRA `(.L_x_110) ;  /* 0x0000000000288947 */ /* 0x010fea0003800000 */
[----:B------:R-:W4:Y:S02]  /*5c70*/  LDC R0, c[0x0][0x64c] ;  /* 0x00019300ff007b82 */ /* 0x000f240000000800 */
[----:B----4-:R-:W-:-:S05]  /*5c80*/  IADD3 R3, P0, R13, R0, RZ ;  /* 0x000000000d037210 */ /* 0x010fca0007f1e0ff */
        /* <DEDUP_REMOVED lines=8> */
.L_x_110:
[----:B------:R-:W-:Y:S01]  /*5d10*/  ISETP.NE.AND P0, PT, R2, 0x1, PT ;  /* 0x000000010200780c */ /* 0x000fe20003f05270 */
[----:B--2---:R-:W-:Y:S01]  /*5d20*/  IMAD.MOV R14, RZ, RZ, -R14 ;  /* 0x000000ffff0e7224 */ /* 0x004fe200078e0a0e */
[----:B-1----:R-:W-:Y:S01]  /*5d30*/  SHF.R.U64 R0, R4, R25, R5 ;  /* 0x0000001904007219 */ /* 0x002fe20000001205 */
[----:B0-----:R-:W-:Y:S01]  /*5d40*/  VIADD R5, R20, 0xffffffff ;  /* 0xffffffff14057836 */ /* 0x001fe20000000000 */
[----:B------:R-:W-:Y:S01]  /*5d50*/  LOP3.LUT R3, R10, R21, RZ, 0xc0, !PT ;  /* 0x000000150a037212 */ /* 0x000fe200078ec0ff */
[----:B------:R-:W-:Y:S02]  /*5d60*/  IMAD.MOV.U32 R6, RZ, RZ, 0x1 ;  /* 0x00000001ff067424 */ /* 0x000fe400078e00ff */
[----:B------:R-:W-:Y:S01]  /*5d70*/  IMAD.MOV R4, RZ, RZ, -R0 ;  /* 0x000000ffff047224 */ /* 0x000fe200078e0a00 */
[----:B------:R-:W-:Y:S01]  /*5d80*/  LOP3.LUT R5, R12, R5, RZ, 0xc0, !PT ;  /* 0x000000050c057212 */ /* 0x000fe200078ec0ff */
[----:B------:R-:W-:Y:S02]  /*5d90*/  IMAD R3, R28, R0, R3 ;  /* 0x000000001c037224 */ /* 0x000fe400078e0203 */
[----:B---3--:R-:W-:-:S02]  /*5da0*/  IMAD R0, R4, R27, R13 ;  /* 0x0000001b04007224 */ /* 0x008fc400078e020d */
[----:B------:R-:W-:Y:S02]  /*5db0*/  @P0 IMAD R26, R15, R14, R24 ;  /* 0x0000000e0f1a0224 */ /* 0x000fe400078e0218 */
[----:B------:R-:W-:Y:S01]  /*5dc0*/  IMAD R4, R0, R20, R5 ;  /* 0x0000001400047224 */ /* 0x000fe200078e0205 */
[----:B------:R-:W-:Y:S01]  /*5dd0*/  PRMT R0, R6, 0x7610, R0 ;  /* 0x0000761006007816 */ /* 0x000fe20000000000 */
[----:B------:R-:W-:-:S05]  /*5de0*/  IMAD R3, R3, R29, R26 ;  /* 0x0000001d03037224 */ /* 0x000fca00078e021a */
[----:B------:R-:W-:Y:S02]  /*5df0*/  SEL R75, R4, R3, !P0 ;  /* 0x00000003044b7207 */ /* 0x000fe40004000000 */
[----:B------:R-:W-:-:S07]  /*5e00*/  SEL R3, R3, R4, !P0 ;  /* 0x0000000403037207 */ /* 0x000fce0004000000 */
.L_x_108:
[----:B------:R-:W-:Y:S01]  /*5e10*/  LOP3.LUT P0, RZ, R0, 0xff, RZ, 0xc0, !PT ;  /* 0x000000ff00ff7812 */ /* 0x000fe2000780c0ff */
[----:B------:R-:W-:-:S12]  /*5e20*/  IMAD.MOV.U32 R74, RZ, RZ, R3 ;  /* 0x000000ffff4a7224 */ /* 0x000fd800078e0003 */
[----:B------:R-:W-:Y:S05]  /*5e30*/  @P0 BRA `(.L_x_111) ;  /* 0xffffffb000b00947 */ /* 0x000fea000383ffff */
[----:B------:R-:W-:Y:S05]  /*5e40*/  EXIT ;  /* 0x000000000000794d */ /* 0x000fea0003800000 */
.L_x_4:
[----:B0-----:R-:W-:Y:S01]  /*5e50*/  ULDC.64 UR4, c[0x0][0x650] ;  /* 0x0001940000047ab9 */ /* 0x001fe20000000a00 */
        /* <DEDUP_REMOVED lines=25> */
.L_x_113:
[--C-:B------:R-:W-:Y:S01]  /*5ff0*/  SHF.R.U64 R12, R10, R14, R11.reuse ;  /* 0x0000000e0a0c7219 */ /* 0x100fe2000000120b */
[----:B------:R-:W0:Y:S01]  /*6000*/  LDC R22, c[0x0][0x618] ;  /* 0x00018600ff167b82 */ /* 0x000e220000000800 */
[----:B------:R-:W-:Y:S01]  /*6010*/  I2FP.F32.U32 R6, R4 ;  /* 0x0000000400067245 */ /* 0x000fe20000201000 */
[----:B------:R-:W-:Y:S01]  /*6020*/  ULDC UR4, c[0x0][0x150] ;  /* 0x0000540000047ab9 */ /* 0x000fe20000000800 */
[----:B------:R-:W-:Y:S02]  /*6030*/  SHF.R.U32.HI R5, RZ, R14, R11 ;  /* 0x0000000eff057219 */ /* 0x000fe4000001160b */
[----:B------:R-:W-:Y:S01]  /*6040*/  IADD3 R9, P0, RZ, -R12, RZ ;  /* 0x8000000cff097210 */ /* 0x000fe20007f1e0ff */
[----:B------:R-:W-:Y:S01]  /*6050*/  FMUL R11, R6, UR4 ;  /* 0x00000004060b7c20 */ /* 0x000fe20008400000 */
[----:B------:R-:W-:Y:S01]  /*6060*/  ULDC UR4, c[0x0][0x154] ;  /* 0x0000550000047ab9 */ /* 0x000fe20000000800 */
[----:B------:R-:W1:Y:S02]  /*6070*/  LDC.64 R24, c[0x0][0x640] ;  /* 0x00019000ff187b82 */ /* 0x000e640000000a00 */
[----:B------:R-:W-:-:S02]  /*6080*/  IMAD.X R5, RZ, RZ, ~R5, P0 ;  /* 0x000000ffff057224 */ /* 0x000fc400000e0e05 */
[----:B------:R-:W2:Y:S01]  /*6090*/  F2I.U32.TRUNC.NTZ R11, R11 ;  /* 0x0000000b000b7305 */ /* 0x000ea2000020f000 */
[----:B------:R-:W-:-:S03]  /*60a0*/  IMAD.WIDE.U32 R6, R9, R20, R16 ;  /* 0x0000001409067225 */ /* 0x000fc600078e0010 */
[----:B------:R-:W3:Y:S01]  /*60b0*/  LDC R13, c[0x0][0x144] ;  /* 0x00005100ff0d7b82 */ /* 0x000ee20000000800 */
[----:B------:R-:W-:-:S04]  /*60c0*/  IMAD R8, R5, R20, RZ ;  /* 0x0000001405087224 */ /* 0x000fc800078e02ff */
[----:B------:R-:W-:Y:S02]  /*60d0*/  IMAD R5, R9, R21, R8 ;  /* 0x0000001509057224 */ /* 0x000fe400078e0208 */
[----:B------:R-:W-:Y:S01]  /*60e0*/  IMAD.MOV.U32 R8, RZ, RZ, -0x1 ;  /* 0xffffffffff087424 */ /* 0x000fe200078e00ff */
[----:B------:R-:W4:Y:S01]  /*60f0*/  LDC R14, c[0x0][0x608] ;  /* 0x00018200ff0e7b82 */ /* 0x000f220000000800 */
[----:B------:R-:W-:Y:S01]  /*6100*/  IMAD.IADD R5, R7, 0x1, R5 ;  /* 0x0000000107057824 */ /* 0x000fe200078e0205 */
[----:B------:R-:W-:-:S04]  /*6110*/  I2FP.F32.U32 R7, R3 ;  /* 0x0000000300077245 */ /* 0x000fc80000201000 */
[-C--:B0-----:R-:W-:Y:S01]  /*6120*/  SHF.R.U64 R10, R6, R22.reuse, R5 ;  /* 0x00000016060a7219 */ /* 0x081fe20000001205 */
[----:B--2---:R-:W-:Y:S01]  /*6130*/  IMAD.MOV R6, RZ, RZ, -R11 ;  /* 0x000000ffff067224 */ /* 0x004fe200078e0a0b */
[----:B------:R-:W0:Y:S01]  /*6140*/  LDC R9, c[0x0][0x658] ;  /* 0x00019600ff097b82 */ /* 0x000e220000000800 */
[----:B-1----:R-:W-:Y:S01]  /*6150*/  ISETP.NE.U32.AND P0, PT, R24, RZ, PT ;  /* 0x000000ff1800720c */ /* 0x002fe20003f05070 */
[----:B------:R-:W-:Y:S01]  /*6160*/  FMUL R7, R7, UR4 ;  /* 0x0000000407077c20 */ /* 0x000fe20008400000 */
[----:B------:R-:W-:Y:S02]  /*6170*/  SHF.R.U32.HI R5, RZ, R22, R5 ;  /* 0x00000016ff057219 */ /* 0x000fe40000011605 */
[----:B------:R-:W-:-:S03]  /*6180*/  ISETP.NE.AND.EX P0, PT, R25, RZ, PT, P0 ;  /* 0x000000ff1900720c */ /* 0x000fc60003f05300 */
[----:B------:R-:W1:Y:S01]  /*6190*/  LDC R20, c[0x0][0x148] ;  /* 0x00005200ff147b82 */ /* 0x000e620000000800 */
[----:B---3--:R-:W-:Y:S02]  /*61a0*/  IMAD R23, R13, R6, R4 ;  /* 0x000000060d177224 */ /* 0x008fe400078e0204 */
[----:B------:R-:W-:-:S05]  /*61b0*/  IMAD.MOV.U32 R6, RZ, RZ, 0x1 ;  /* 0x00000001ff067424 */ /* 0x000fca00078e00ff */
[----:B------:R-:W2:Y:S01]  /*61c0*/  LDC R21, c[0x0][0x600] ;  /* 0x00018000ff157b82 */ /* 0x000ea20000000800 */
[-CC-:B----4-:R-:W-:Y:S02]  /*61d0*/  SHF.R.U64 R13, R10, R14.reuse, R5.reuse ;  /* 0x0000000e0a0d7219 */ /* 0x190fe40000001205 */
[----:B------:R-:W-:Y:S02]  /*61e0*/  SHF.R.U32.HI R4, RZ, R14, R5 ;  /* 0x0000000eff047219 */ /* 0x000fe40000011605 */
[----:B------:R3:W4:Y:S03]  /*61f0*/  F2I.U32.TRUNC.NTZ R14, R7 ;  /* 0x00000007000e7305 */ /* 0x000726000020f000 */
[----:B------:R-:W1:Y:S01]  /*6200*/  LDC R26, c[0x0][0x648] ;  /* 0x00019200ff1a7b82 */ /* 0x000e620000000800 */
[-C--:B0-----:R-:W-:Y:S02]  /*6210*/  SHF.R.U64 R15, R13, R9.reuse, R4 ;  /* 0x000000090d0f7219 */ /* 0x081fe40000001204 */
[----:B------:R-:W-:-:S02]  /*6220*/  SHF.L.U32 R8, R8, R9, RZ ;  /* 0x0000000908087219 */ /* 0x000fc400000006ff */
[-C--:B------:R-:W-:Y:S01]  /*6230*/  SHF.R.U32.HI R5, RZ, R9.reuse, R4 ;  /* 0x00000009ff057219 */ /* 0x080fe20000011604 */
[----:B------:R-:W-:Y:S01]  /*6240*/  IMAD.MOV.U32 R4, RZ, RZ, R15 ;  /* 0x000000ffff047224 */ /* 0x000fe200078e000f */
[----:B------:R-:W-:Y:S01]  /*6250*/  SHF.L.U32 R22, R6, R9, RZ ;  /* 0x0000000906167219 */ /* 0x000fe200000006ff */
[----:B------:R-:W0:Y:S01]  /*6260*/  LDC R27, c[0x0][0x638] ;  /* 0x00018e00ff1b7b82 */ /* 0x000e220000000800 */
[----:B------:R-:W-:-:S07]  /*6270*/  LOP3.LUT R28, RZ, R8, RZ, 0x33, !PT ;  /* 0x00000008ff1c7212 */ /* 0x000fce00078e33ff */
        /* <DEDUP_REMOVED lines=12> */
.L_x_114:
[----:B------:R-:W-:Y:S01]  /*6340*/  ISETP.NE.AND P0, PT, R2, 0x1, PT ;  /* 0x000000010200780c */ /* 0x000fe20003f05270 */
[----:B--2---:R-:W-:Y:S01]  /*6350*/  VIADD R7, R21, 0xffffffff ;  /* 0xffffffff15077836 */ /* 0x004fe20000000000 */
[----:B-1----:R-:W-:Y:S01]  /*6360*/  SHF.R.U64 R5, R4, R26, R5 ;  /* 0x0000001a04057219 */ /* 0x002fe20000001205 */
[----:B------:R-:W-:Y:S01]  /*6370*/  IMAD.MOV R14, RZ, RZ, -R14 ;  /* 0x000000ffff0e7224 */ /* 0x000fe200078e0a0e */
[----:B------:R-:W-:Y:S01]  /*6380*/  LOP3.LUT R4, R13, R28, RZ, 0xc0, !PT ;  /* 0x0000001c0d047212 */ /* 0x000fe200078ec0ff */
[----:B------:R-:W-:Y:S01]  /*6390*/  IMAD.MOV.U32 R8, RZ, RZ, R12 ;  /* 0x000000ffff087224 */ /* 0x000fe200078e000c */
[----:B------:R-:W-:Y:S01]  /*63a0*/  LOP3.LUT R10, R10, R7, RZ, 0xc0, !PT ;  /* 0x000000070a0a7212 */ /* 0x000fe200078ec0ff */
[----:B------:R-:W-:Y:S02]  /*63b0*/  IMAD.MOV R6, RZ, RZ, -R5 ;  /* 0x000000ffff067224 */ /* 0x000fe400078e0a05 */
[----:B------:R-:W-:-:S04]  /*63c0*/  IMAD R4, R22, R5, R4 ;  /* 0x0000000516047224 */ /* 0x000fc800078e0204 */
[----:B------:R-:W-:Y:S02]  /*63d0*/  @P0 IMAD R23, R20, R14, R3 ;  /* 0x0000000e14170224 */ /* 0x000fe400078e0203 */
[----:B0-----:R-:W-:Y:S02]  /*63e0*/  IMAD R3, R6, R27, R15 ;  /* 0x0000001b06037224 */ /* 0x001fe400078e020f */
[----:B------:R-:W-:Y:S02]  /*63f0*/  IMAD R7, R4, R29, R23 ;  /* 0x0000001d04077224 */ /* 0x000fe400078e0217 */
[----:B------:R-:W-:Y:S02]  /*6400*/  IMAD R4, R3, R21, R10 ;  /* 0x0000001503047224 */ /* 0x000fe400078e020a */
[----:B------:R-:W-:-:S03]  /*6410*/  IMAD.MOV.U32 R6, RZ, RZ, 0x1 ;  /* 0x00000001ff067424 */ /* 0x000fc600078e00ff */
[----:B------:R-:W-:Y:S02]  /*6420*/  SEL R9, R4, R7, !P0 ;  /* 0x0000000704097207 */ /* 0x000fe40004000000 */
[----:B------:R-:W-:-:S07]  /*6430*/  SEL R7, R7, R4, !P0 ;  /* 0x0000000407077207 */ /* 0x000fce0004000000 */
.L_x_112:
[----:B------:R-:W-:-:S08]  /*6440*/  NOP ;  /* 0x0000000000007918 */ /* 0x000fd00000000000 */
[----:B------:R-:W0:-:S00]  /*6450*/  USETMAXREG.DEALLOC.CTAPOOL 0x28 ;  /* 0x00000028000079c8 */ /* 0x000e0000080e0500 */
[----:B0-----:R-:W-:-:S13]  /*6460*/  ISETP.NE.AND P0, PT, R0, RZ, PT ;  /* 0x000000ff0000720c */ /* 0x001fda0003f05270 */
[----:B------:R-:W-:Y:S05]  /*6470*/  @P0 EXIT ;  /* 0x000000000000094d */ /* 0x000fea0003800000 */
[----:B------:R-:W-:Y:S01]  /*6480*/  LOP3.LUT P0, RZ, R6, 0xff, RZ, 0xc0, !PT ;  /* 0x000000ff06ff7812 */ /* 0x000fe2000780c0ff */
[----:B------:R-:W-:Y:S02]  /*6490*/  IMAD.MOV.U32 R0, RZ, RZ, 0x1 ;  /* 0x00000001ff007424 */ /* 0x000fe400078e00ff */
[----:B------:R-:W-:-:S10]  /*64a0*/  IMAD.MOV.U32 R12, RZ, RZ, RZ ;  /* 0x000000ffff0c7224 */ /* 0x000fd400078e00ff */
[----:B------:R-:W-:Y:S05]  /*64b0*/  @!P0 BRA `(.L_x_115) ;  /* 0x0000000c00308947 */ /* 0x000fea0003800000 */
[----:B------:R-:W0:Y:S01]  /*64c0*/  LDC R0, c[0x0][0x28c] ;  /* 0x0000a300ff007b82 */ /* 0x000e220000000800 */
[----:B------:R-:W-:Y:S01]  /*64d0*/  ULDC UR5, c[0x0][0x600] ;  /* 0x0001800000057ab9 */ /* 0x000fe20000000800 */
[----:B------:R-:W-:Y:S01]  /*64e0*/  ULDC UR4, c[0x0][0xc] ;  /* 0x0000030000047ab9 */ /* 0x000fe20000000800 */
[----:B------:R-:W-:Y:S01]  /*64f0*/  UIADD3 UR16, UR5, -0x1, URZ ;  /* 0xffffffff05107890 */ /* 0x000fe2000fffe03f */
[C---:B------:R-:W-:Y:S01]  /*6500*/  LOP3.LUT P2, RZ, R18.reuse, 0x7f, RZ, 0xc0, !PT ;  /* 0x0000007f12ff7812 */ /* 0x040fe2000784c0ff */
[----:B------:R-:W-:Y:S01]  /*6510*/  ULDC UR6, c[0x0][0x658] ;  /* 0x0001960000067ab9 */ /* 0x000fe20000000800 */
[----:B------:R-:W-:Y:S01]  /*6520*/  ULDC UR5, c[0x0][0x10] ;  /* 0x0000040000057ab9 */ /* 0x000fe20000000800 */
[----:B------:R-:W-:Y:S01]  /*6530*/  UMOV UR7, 0xffffffff ;  /* 0xffffffff00077882 */ /* 0x000fe20000000000 */
[----:B------:R-:W-:Y:S01]  /*6540*/  UMOV UR8, 0x1 ;  /* 0x0000000100087882 */ /* 0x000fe20000000000 */
[----:B------:R-:W-:Y:S01]  /*6550*/  UIMAD.WIDE.U32 UR4, UR4, UR5, URZ ;  /* 0x00000005040472a5 */ /* 0x000fe2000f8e003f */
[----:B------:R-:W-:Y:S01]  /*6560*/  LOP3.LUT P0, RZ, R18, 0x1f, RZ, 0xc0, !PT ;  /* 0x0000001f12ff7812 */ /* 0x000fe2000780c0ff */
[----:B------:R-:W-:Y:S01]  /*6570*/  USHF.L.U32 UR7, UR7, UR6, URZ ;  /* 0x0000000607077299 */ /* 0x000fe2000800063f */
[----:B------:R-:W-:Y:S01]  /*6580*/  BSSY B0, `(.L_x_115) ;  /* 0x00000bf000007945 */ /* 0x000fe20003800000 */
[----:B------:R-:W-:Y:S01]  /*6590*/  USHF.L.U32 UR18, UR8, UR6, URZ ;  /* 0x0000000608127299 */ /* 0x000fe2000800063f */
[----:B------:R-:W-:Y:S01]  /*65a0*/  IMAD.MOV.U32 R13, RZ, RZ, 0x1 ;  /* 0x00000001ff0d7424 */ /* 0x000fe200078e00ff */
[----:B------:R-:W-:Y:S01]  /*65b0*/  LOP3.LUT R11, R19, 0x2, RZ, 0xfc, !PT ;  /* 0x00000002130b7812 */ /* 0x000fe200078efcff */
[----:B------:R-:W-:Y:S01]  /*65c0*/  ULDC UR6, c[0x0][0x14] ;  /* 0x0000050000067ab9 */ /* 0x000fe20000000800 */
[----:B------:R-:W-:Y:S01]  /*65d0*/  PLOP3.LUT P0, PT, P0, P2, PT, 0x8a, 0x0 ;  /* 0x000000000000781c */ /* 0x000fe20000705172 */
[----:B------:R-:W-:Y:S01]  /*65e0*/  UIMAD.WIDE.U32 UR20, UR4, UR6, URZ ;  /* 0x00000006041472a5 */ /* 0x000fe2000f8e003f */
[----:B------:R-:W-:Y:S01]  /*65f0*/  IMAD.MOV.U32 R12, RZ, RZ, RZ ;  /* 0x000000ffff0c7224 */ /* 0x000fe200078e00ff */
[----:B------:R-:W-:-:S02]  /*6600*/  UIMAD UR13, UR5, UR6, URZ ;  /* 0x00000006050d72a4 */ /* 0x000fc4000f8e023f */
[----:B------:R-:W-:Y:S01]  /*6610*/  ULOP3.LUT UR17, URZ, UR7, URZ, 0x33, !UPT ;  /* 0x000000073f117292 */ /* 0x000fe2000f8e333f */
[----:B0-----:R-:W-:Y:S01]  /*6620*/  VIADD R0, R0, 0xf ;  /* 0x0000000f00007836 */ /* 0x001fe20000000000 */
[----:B------:R-:W-:Y:S01]  /*6630*/  UIADD3 UR13, UR21, UR13, URZ ;  /* 0x0000000d150d7290 */ /* 0x000fe2000fffe03f */
[----:B------:R-:W-:-:S03]  /*6640*/  ULDC.64 UR22, c[0x0][0x198] ;  /* 0x0000660000167ab9 */ /* 0x000fc60000000a00 */
[----:B------:R-:W-:-:S04]  /*6650*/  SHF.R.S32.HI R3, RZ, 0x1f, R0 ;  /* 0x0000001fff037819 */ /* 0x000fc80000011400 */
[----:B------:R-:W-:Y:S01]  /*6660*/  LEA.HI R3, R3, R0, RZ, 0x4 ;  /* 0x0000000003037211 */ /* 0x000fe200078f20ff */
[----:B------:R-:W-:-:S03]  /*6670*/  IMAD.MOV.U32 R0, RZ, RZ, 0x1 ;  /* 0x00000001ff007424 */ /* 0x000fc600078e00ff */
[----:B------:R-:W-:-:S05]  /*6680*/  SHF.R.S32.HI R3, RZ, 0x4, R3 ;  /* 0x00000004ff037819 */ /* 0x000fca0000011403 */
[----:B------:R-:W-:-:S07]  /*6690*/  VIADD R10, R3, 0x1 ;  /* 0x00000001030a7836 */ /* 0x000fce0000000000 */
.L_x_127:
[----:B------:R-:W-:-:S03]  /*66a0*/  UMOV UR4, 0xffffffff ;  /* 0xffffffff00047882 */ /* 0x000fc60000000000 */
[----:B------:R-:W-:Y:S05]  /*66b0*/  BRA.DIV UR4, `(.L_x_116) ;  /* 0x0000001604707947 */ /* 0x000fea000b800000 */
[----:B------:R-:W-:-:S13]  /*66c0*/  ELECT P6, URZ, PT ;  /* 0x00000000003f782f */ /* 0x000fda00038c0000 */
.L_x_151:
[----:B------:R-:W0:Y:S01]  /*66d0*/  LDC R4, c[0x0][0x28c] ;  /* 0x0000a300ff047b82 */ /* 0x000e220000000800 */
[----:B------:R-:W-:Y:S01]  /*66e0*/  BSSY B1, `(.L_x_117) ;  /* 0x0000037000017945 */ /* 0x000fe20003800000 */
[----:B0-----:R-:W-:-:S13]  /*66f0*/  ISETP.LT.OR P6, PT, R4, 0x1, !P6 ;  /* 0x000000010400780c */ /* 0x001fda00077c1670 */
[----:B------:R-:W-:Y:S05]  /*6700*/  @P6 BRA `(.L_x_118) ;  /* 0x0000000000d06947 */ /* 0x000fea0003800000 */
[----:B------:R-:W-:Y:S02]  /*6710*/  IMAD.SHL.U32 R15, R9, 0x20, RZ ;  /* 0x00000020090f7824 */ /* 0x000fe400078e00ff */
[----:B------:R-:W-:Y:S02]  /*6720*/  IMAD R18, R7, 0x180, RZ ;  /* 0x0000018007127824 */ /* 0x000fe400078e02ff */
[----:B------:R-:W-:Y:S02]  /*6730*/  IMAD.MOV.U32 R20, RZ, RZ, RZ ;  /* 0x000000ffff147224 */ /* 0x000fe400078e00ff */
[----:B------:R-:W-:Y:S02]  /*6740*/  IMAD.MOV.U32 R4, RZ, RZ, R10 ;  /* 0x000000ffff047224 */ /* 0x000fe400078e000a */
[----:B------:R-:W-:Y:S02]  /*6750*/  IMAD.MOV.U32 R5, RZ, RZ, R0 ;  /* 0x000000ffff057224 */ /* 0x000fe400078e0000 */
[----:B------:R-:W-:-:S07]  /*6760*/  IMAD.MOV.U32 R6, RZ, RZ, R12 ;  /* 0x000000ffff067224 */ /* 0x000fce00078e000c */
.L_x_122:
[----:B------:R-:W0:Y:S01]  /*6770*/  S2R R14, SR_CgaCtaId ;  /* 0x00000000000e7919 */ /* 0x000e220000008800 */
[----:B------:R-:W-:Y:S01]  /*6780*/  MOV R7, 0x400 ;  /* 0x0000040000077802 */ /* 0x000fe20000000f00 */
[----:B------:R-:W1:Y:S03]  /*6790*/  @!P2 LDC R9, c[0x0][0x500] ;  /* 0x00014000ff09ab82 */ /* 0x000e660000000800 */
[----:B0-----:R-:W-:Y:S02]  /*67a0*/  LEA R21, R14, R7, 0x18 ;  /* 0x000000070e157211 */ /* 0x001fe400078ec0ff */
[----:B------:R-:W-:-:S03]  /*67b0*/  SHF.L.U32 R7, R5, 0x1f, RZ ;  /* 0x0000001f05077819 */ /* 0x000fc600000006ff */
[----:B------:R-:W-:-:S04]  /*67c0*/  IMAD R14, R6, 0x8, R21 ;  /* 0x00000008060e7824 */ /* 0x000fc800078e0215 */
[----:B------:R-:W0:Y:S02]  /*67d0*/  SYNCS.PHASECHK.TRANS64.TRYWAIT P1, [R14+URZ+0x88], R7 ;  /* 0x000088070e0075a7 */ /* 0x000e24000802017f */
[----:B01----:R-:W-:Y:S05]  /*67e0*/  @!P1 BRA `(.L_x_119) ;  /* 0x0000001400449947 */ /* 0x003fea0003800000 */
.L_x_152:
[----:B0-----:R-:W-:Y:S01]  /*67f0*/  PRMT R7, R11, 0x9910, RZ ;  /* 0x000099100b077816 */ /* 0x001fe200000000ff */
[----:B------:R0:W-:Y:S03]  /*6800*/  @!P2 SYNCS.ARRIVE.TRANS64 RZ, [R14+URZ], R9 ;  /* 0x000000090effa9a7 */ /* 0x0001e6000800003f */
[----:B------:R-:W-:-:S13]  /*6810*/  ISETP.NE.AND P1, PT, R7, 0x2, PT ;  /* 0x000000020700780c */ /* 0x000fda0003f25270 */
[----:B0-----:R-:W-:Y:S05]  /*6820*/  @P1 BRA `(.L_x_120) ;  /* 0x0000000000041947 */ /* 0x001fea0003800000 */
[----:B------:R-:W-:Y:S01]  /*6830*/  BPT.TRAP 0x1 ;  /* 0x000000040000795c */ /* 0x000fe20000300000 */
.L_x_120:
[----:B------:R-:W-:Y:S05]  /*6840*/  @P0 BRA `(.L_x_121) ;  /* 0x0000000000040947 */ /* 0x000fea0003800000 */
[----:B------:R-:W-:Y:S01]  /*6850*/  BPT.TRAP 0x1 ;  /* 0x000000040000795c */ /* 0x000fe20000300000 */
.L_x_121:
[--C-:B------:R-:W-:Y:S01]  /*6860*/  IMAD R7, R6, 0x3000, R21.reuse ;  /* 0x0000300006077824 */ /* 0x100fe200078e0215 */
[----:B------:R-:W-:Y:S01]  /*6870*/  R2UR UR9, R14 ;  /* 0x000000000e0972ca */ /* 0x000fe200000e0000 */
[----:B------:R-:W-:Y:S01]  /*6880*/  IMAD R21, R6, 0x400, R21 ;  /* 0x0000040006157824 */ /* 0x000fe200078e0215 */
[----:B------:R-:W-:Y:S01]  /*6890*/  UIADD3 UR4, UP0, UR22, 0xf0, URZ ;  /* 0x000000f016047890 */ /* 0x000fe2000ff1e03f */
[----:B------:R-:W-:Y:S01]  /*68a0*/  VIADD R4, R4, 0xffffffff ;  /* 0xffffffff04047836 */ /* 0x000fe20000000000 */
[----:B------:R-:W-:Y:S01]  /*68b0*/  R2UR UR5, R7 ;  /* 0x00000000070572ca */ /* 0x000fe200000e0000 */
[----:B------:R-:W-:Y:S01]  /*68c0*/  UIADD3 UR24, UP1, UR22, 0x1f0, URZ ;  /* 0x000001f016187890 */ /* 0x000fe2000ff3e03f */
[----:B------:R-:W-:Y:S01]  /*68d0*/  R2UR UR8, R21 ;  /* 0x00000000150872ca */ /* 0x000fe200000e0000 */
[----:B------:R-:W-:Y:S01]  /*68e0*/  VIADD R6, R6, 0x1 ;  /* 0x0000000106067836 */ /* 0x000fe20000000000 */
[----:B------:R-:W-:Y:S01]  /*68f0*/  R2UR UR11, R18 ;  /* 0x00000000120b72ca */ /* 0x000fe200000e0000 */
[----:B------:R-:W-:Y:S01]  /*6900*/  UIADD3.X UR25, URZ, UR23, URZ, UP1, !UPT ;  /* 0x000000173f197290 */ /* 0x000fe20008ffe43f */
[----:B------:R-:W-:Y:S01]  /*6910*/  R2UR UR10, R20 ;  /* 0x00000000140a72ca */ /* 0x000fe200000e0000 */
[----:B------:R-:W-:Y:S01]  /*6920*/  UMOV UR6, 0x0 ;  /* 0x0000000000067882 */ /* 0x000fe20000000000 */
[----:B------:R-:W-:Y:S01]  /*6930*/  R2UR UR12, R8 ;  /* 0x00000000080c72ca */ /* 0x000fe200000e0000 */
[----:B------:R-:W-:Y:S01]  /*6940*/  UMOV UR7, 0x10000000 ;  /* 0x1000000000077882 */ /* 0x000fe20000000000 */
[----:B------:R-:W-:Y:S01]  /*6950*/  R2UR UR19, R15 ;  /* 0x000000000f1372ca */ /* 0x000fe200000e0000 */
[----:B------:R-:W-:Y:S01]  /*6960*/  VIADD R20, R20, 0x10 ;  /* 0x0000001014147836 */ /* 0x000fe20000000000 */
[----:B------:R-:W-:Y:S01]  /*6970*/  ISETP.GT.AND P3, PT, R4, 0x1, PT ;  /* 0x000000010400780c */ /* 0x000fe20003f64270 */
[----:B------:R-:W-:Y:S01]  /*6980*/  UIADD3 UR14, UR5, 0x200, URZ ;  /* 0x00000200050e7890 */ /* 0x000fe2000fffe03f */
[----:B------:R-:W-:Y:S01]  /*6990*/  ISETP.NE.AND P1, PT, R6, 0x11, PT ;  /* 0x000000110600780c */ /* 0x000fe20003f25270 */
[----:B------:R-:W-:-:S02]  /*69a0*/  UIADD3.X UR5, URZ, UR23, URZ, UP0, !UPT ;  /* 0x000000173f057290 */ /* 0x000fc400087fe43f */
[----:B------:R-:W-:Y:S01]  /*69b0*/  UIADD3 UR15, UR8, 0x33200, URZ ;  /* 0x00033200080f7890 */ /* 0x000fe2000fffe03f */
[----:B------:R-:W-:Y:S02]  /*69c0*/  SEL R14, RZ, 0x1, P1 ;  /* 0x00000001ff0e7807 */ /* 0x000fe40000800000 */
[----:B------:R-:W-:Y:S01]  /*69d0*/  UMOV UR8, UR14 ;  /* 0x0000000e00087c82 */ /* 0x000fe20008000000 */
[----:B------:R-:W-:Y:S02]  /*69e0*/  SEL R6, R6, RZ, P1 ;  /* 0x000000ff06067207 */ /* 0x000fe40000800000 */
[----:B------:R-:W-:Y:S01]  /*69f0*/  LOP3.LUT R5, R5, R14, RZ, 0x3c, !PT ;  /* 0x0000000e05057212 */ /* 0x000fe200078e3cff */
[----:B------:R0:W-:Y:S02]  /*6a00*/  UTMALDG.3D [UR8], [UR4], desc[UR6] ;  /* 0x00000608040075b4 */ /* 0x0001e40008011000 */
[----:B0-----:R-:W-:Y:S01]  /*6a10*/  UMOV UR8, UR15 ;  /* 0x0000000f00087c82 */ /* 0x001fe20008000000 */
[----:B------:R-:W-:-:S02]  /*6a20*/  UMOV UR11, UR19 ;  /* 0x00000013000b7c82 */ /* 0x000fc40008000000 */
[----:B------:R0:W-:Y:S02]  /*6a30*/  UTMALDG.3D [UR8], [UR24], desc[UR6] ;  /* 0x00000608180075b4 */ /* 0x0001e40008011000 */
[----:B0-----:R-:W-:Y:S05]  /*6a40*/  @P3 BRA `(.L_x_122) ;  /* 0xfffffffc00483947 */ /* 0x001fea000383ffff */
.L_x_118:
[----:B------:R-:W-:Y:S05]  /*6a50*/  BSYNC B1 ;  /* 0x0000000000017941 */ /* 0x000fea0003800000 */
.L_x_117:
[----:B------:R-:W-:Y:S01]  /*6a60*/  LOP3.LUT P3, RZ, R13, 0xff, RZ, 0xc0, !PT ;  /* 0x000000ff0dff7812 */ /* 0x000fe2000786c0ff */
[----:B------:R-:W-:Y:S01]  /*6a70*/  IMAD.IADD R12, R3, 0x1, R12 ;  /* 0x00000001030c7824 */ /* 0x000fe200078e020c */
[----:B------:R-:W-:Y:S01]  /*6a80*/  IADD3 R16, P4, R16, UR20, RZ ;  /* 0x0000001410107c10 */ /* 0x000fe2000ff9e0ff */
[----:B------:R-:W-:Y:S01]  /*6a90*/  ULDC.64 UR4, c[0x0][0x650] ;  /* 0x0001940000047ab9 */ /* 0x000fe20000000a00 */
[----:B------:R-:W-:Y:S01]  /*6aa0*/  BSSY B1, `(.L_x_123) ;  /* 0x000006a000017945 */ /* 0x000fe20003800000 */
[----:B------:R-:W-:Y:S01]  /*6ab0*/  IMAD.MOV.U32 R9, RZ, RZ, -0x1 ;  /* 0xffffffffff097424 */ /* 0x000fe200078e00ff */
[----:B------:R-:W-:Y:S01]  /*6ac0*/  ISETP.GT.U32.AND P1, PT, R12, 0x10, PT ;  /* 0x000000100c00780c */ /* 0x000fe20003f24070 */
[----:B------:R-:W-:Y:S01]  /*6ad0*/  IMAD.MOV.U32 R8, RZ, RZ, -0x1 ;  /* 0xffffffffff087424 */ /* 0x000fe200078e00ff */
[----:B------:R-:W-:Y:S02]  /*6ae0*/  IADD3.X R17, R17, UR13, RZ, P4, !PT ;  /* 0x0000000d11117c10 */ /* 0x000fe4000a7fe4ff */
[----:B------:R-:W-:-:S02]  /*6af0*/  ISETP.LT.U32.AND P1, PT, R3, 0x11, P1 ;  /* 0x000000110300780c */ /* 0x000fc40000f21070 */
[----:B------:R-:W-:Y:S01]  /*6b00*/  PRMT R13, RZ, 0x7610, R13 ;  /* 0x00007610ff0d7816 */ /* 0x000fe2000000000d */
[----:B------:R-:W0:Y:S01]  /*6b10*/  @P3 S2R R5, SR_CgaCtaId ;  /* 0x0000000000053919 */ /* 0x000e220000008800 */
[----:B------:R-:W-:-:S04]  /*6b20*/  @P3 MOV R4, 0x400 ;  /* 0x0000040000043802 */ /* 0x000fc80000000f00 */
[----:B0-----:R-:W-:Y:S01]  /*6b30*/  @P3 LEA R6, R5, R4, 0x18 ;  /* 0x0000000405063211 */ /* 0x001fe200078ec0ff */
[----:B------:R-:W-:-:S03]  /*6b40*/  IMAD.WIDE.U32 R4, R12, -0xf0f0f0f, RZ ;  /* 0xf0f0f0f10c047825 */ /* 0x000fc600078e00ff */
[----:B------:R0:W-:Y:S01]  /*6b50*/  @P3 SYNCS.ARRIVE.TRANS64.A1T0 RZ, [R6+URZ+0x128], RZ ;  /* 0x000128ff06ff39a7 */ /* 0x0001e2000810003f */
[----:B------:R-:W-:Y:S02]  /*6b60*/  ISETP.GE.U32.AND P3, PT, R3, 0x11, PT ;  /* 0x000000110300780c */ /* 0x000fe40003f66070 */
[----:B------:R-:W-:Y:S02]  /*6b70*/  SHF.R.U32.HI R7, RZ, 0x4, R5 ;  /* 0x00000004ff077819 */ /* 0x000fe40000011605 */
[----:B------:R-:W-:Y:S02]  /*6b80*/  SEL R5, RZ, 0x1, !P1 ;  /* 0x00000001ff057807 */ /* 0x000fe40004800000 */
[----:B------:R-:W-:Y:S01]  /*6b90*/  ISETP.GE.U32.AND P1, PT, R16, UR4, PT ;  /* 0x0000000410007c0c */ /* 0x000fe2000bf26070 */
[----:B------:R-:W-:Y:S01]  /*6ba0*/  IMAD R12, R7, -0x11, R12 ;  /* 0xffffffef070c7824 */ /* 0x000fe200078e020c */
[----:B------:R-:W-:Y:S02]  /*6bb0*/  LOP3.LUT R0, R0, R5, RZ, 0x3c, !PT ;  /* 0x0000000500007212 */ /* 0x000fe400078e3cff */
[----:B------:R-:W-:-:S02]  /*6bc0*/  ISETP.GE.U32.AND.EX P1, PT, R17, UR5, PT, P1 ;  /* 0x0000000511007c0c */ /* 0x000fc4000bf26110 */
[----:B------:R-:W-:Y:S02]  /*6bd0*/  PRMT R4, RZ, 0x7610, R4 ;  /* 0x00007610ff047816 */ /* 0x000fe40000000004 */
[----:B------:R-:W-:Y:S01]  /*6be0*/  @P3 LOP3.LUT R0, R0, 0x1, R7, 0x78, !PT ;  /* 0x0000000100003812 */ /* 0x000fe200078e7807 */
[----:B------:R-:W-:-:S08]  /*6bf0*/  IMAD.MOV.U32 R7, RZ, RZ, -0x1 ;  /* 0xffffffffff077424 */ /* 0x000fd000078e00ff */
[----:B0-----:R-:W-:Y:S05]  /*6c00*/  @P1 BRA `(.L_x_124) ;  /* 0x00000004004c1947 */ /* 0x001fea0003800000 */
[----:B------:R-:W-:Y:S01]  /*6c10*/  ULDC.64 UR4, c[0x0][0x628] ;  /* 0x00018a0000047ab9 */ /* 0x000fe20000000a00 */
[----:B------:R-:W0:Y:S01]  /*6c20*/  S2R R15, SR_CTAID.X ;  /* 0x00000000000f7919 */ /* 0x000e220000002500 */
[----:B------:R-:W-:Y:S01]  /*6c30*/  ISETP.NE.U32.AND P1, PT, RZ, UR4, PT ;  /* 0x00000004ff007c0c */ /* 0x000fe2000bf25070 */
[----:B------:R-:W-:Y:S01]  /*6c40*/  ULDC UR7, c[0x0][0x630] ;  /* 0x00018c0000077ab9 */ /* 0x000fe20000000800 */
[----:B------:R-:W-:Y:S01]  /*6c50*/  IMAD.MOV.U32 R4, RZ, RZ, R16 ;  /* 0x000000ffff047224 */ /* 0x000fe200078e0010 */
[----:B------:R-:W1:Y:S01]  /*6c60*/  S2R R14, SR_CTAID.Y ;  /* 0x00000000000e7919 */ /* 0x000e620000002600 */
[----:B------:R-:W-:Y:S01]  /*6c70*/  ISETP.NE.AND.EX P1, PT, RZ, UR5, PT, P1 ;  /* 0x00000005ff007c0c */ /* 0x000fe2000bf25310 */
[----:B------:R-:W-:-:S12]  /*6c80*/  IMAD.MOV.U32 R5, RZ, RZ, R17 ;  /* 0x000000ffff057224 */ /* 0x000fd800078e0011 */
[----:B------:R-:W-:Y:S05]  /*6c90*/  @!P1 BRA `(.L_x_125) ;  /* 0x0000000000289947 */ /* 0x000fea0003800000 */
[----:B------:R-:W-:Y:S02]  /*6ca0*/  ULDC UR6, c[0x0][0x634] ;  /* 0x00018d0000067ab9 */ /* 0x000fe40000000800 */
[----:B------:R-:W-:-:S05]  /*6cb0*/  IADD3 R9, P1, R16, UR6, RZ ;  /* 0x0000000610097c10 */ /* 0x000fca000ff3e0ff */
[----:B------:R-:W-:-:S04]  /*6cc0*/  IMAD.X R21, RZ, RZ, R17, P1 ;  /* 0x000000ffff157224 */ /* 0x000fc800008e0611 */
[----:B------:R-:W-:-:S04]  /*6cd0*/  IMAD.WIDE.U32 R6, R21, UR4, RZ ;  /* 0x0000000415067c25 */ /* 0x000fc8000f8e00ff */
[----:B------:R-:W-:-:S04]  /*6ce0*/  IMAD.WIDE.U32 R6, P1, R9, UR5, R6 ;  /* 0x0000000509067c25 */ /* 0x000fc8000f820006 */
[----:B------:R-:W-:-:S04]  /*6cf0*/  IMAD.WIDE.U32 R8, R9, UR4, RZ ;  /* 0x0000000409087c25 */ /* 0x000fc8000f8e00ff */
[----:B------:R-:W-:Y:S01]  /*6d00*/  IMAD.X R5, RZ, RZ, RZ, P1 ;  /* 0x000000ffff057224 */ /* 0x000fe200008e06ff */
[----:B------:R-:W-:Y:S01]  /*6d10*/  IADD3 RZ, P1, R9, R6, RZ ;  /* 0x0000000609ff7210 */ /* 0x000fe20007f3e0ff */
[----:B------:R-:W-:-:S04]  /*6d20*/  IMAD.MOV.U32 R4, RZ, RZ, R7 ;  /* 0x000000ffff047224 */ /* 0x000fc800078e0007 */
[----:B------:R-:W-:-:S08]  /*6d30*/  IMAD.WIDE.U32.X R4, R21, UR5, R4, P1 ;  /* 0x0000000515047c25 */ /* 0x000fd000088e0404 */
.L_x_125:
[--C-:B------:R-:W-:Y:S01]  /*6d40*/  SHF.R.U64 R8, R4, UR7, R5.reuse ;  /* 0x0000000704087c19 */ /* 0x100fe20008001205 */
[----:B------:R-:W-:Y:S01]  /*6d50*/  ULDC.64 UR4, c[0x0][0x620] ;  /* 0x0001880000047ab9 */ /* 0x000fe20000000a00 */
[----:B------:R-:W-:Y:S01]  /*6d60*/  SHF.R.U32.HI R4, RZ, UR7, R5 ;  /* 0x00000007ff047c19 */ /* 0x000fe20008011605 */
[----:B------:R-:W2:Y:S01]  /*6d70*/  LDC R24, c[0x0][0x144] ;  /* 0x00005100ff187b82 */ /* 0x000ea20000000800 */
[----:B------:R-:W-:Y:S01]  /*6d80*/  IADD3 R7, P1, RZ, -R8, RZ ;  /* 0x80000008ff077210 */ /* 0x000fe20007f3e0ff */
[----:B------:R-:W-:Y:S01]  /*6d90*/  ULDC.64 UR8, c[0x0][0x640] ;  /* 0x0001900000087ab9 */ /* 0x000fe20000000a00 */
[----:B0-----:R-:W-:Y:S01]  /*6da0*/  I2FP.F32.U32 R9, R15 ;  /* 0x0000000f00097245 */ /* 0x001fe20000201000 */
[----:B------:R-:W-:Y:S02]  /*6db0*/  ULDC UR6, c[0x0][0x608] ;  /* 0x0001820000067ab9 */ /* 0x000fe40000000800 */
[----:B------:R-:W-:Y:S01]  /*6dc0*/  IMAD.X R4, RZ, RZ, ~R4, P1 ;  /* 0x000000ffff047224 */ /* 0x000fe200008e0e04 */
[----:B------:R-:W-:Y:S01]  /*6dd0*/  ISETP.NE.U32.AND P1, PT, RZ, UR8, PT ;  /* 0x00000008ff007c0c */ /* 0x000fe2000bf25070 */
[----:B------:R-:W0:Y:S02]  /*6de0*/  LDC R21, c[0x0][0x148] ;  /* 0x00005200ff157b82 */ /* 0x000e240000000800 */
[----:B------:R-:W-:Y:S01]  /*6df0*/  IMAD R6, R4, UR4, RZ ;  /* 0x0000000404067c24 */ /* 0x000fe2000f8e02ff */
[----:B------:R-:W-:Y:S01]  /*6e00*/  ISETP.NE.AND.EX P1, PT, RZ, UR9, PT, P1 ;  /* 0x00000009ff007c0c */ /* 0x000fe2000bf25310 */
[----:B------:R-:W-:Y:S01]  /*6e10*/  IMAD.WIDE.U32 R4, R7, UR4, R16 ;  /* 0x0000000407047c25 */ /* 0x000fe2000f8e0010 */
[----:B------:R-:W-:-:S03]  /*6e20*/  ULDC UR4, c[0x0][0x150] ;  /* 0x0000540000047ab9 */ /* 0x000fc60000000800 */
[----:B------:R-:W-:Y:S02]  /*6e30*/  IMAD R7, R7, UR5, R6 ;  /* 0x0000000507077c24 */ /* 0x000fe4000f8e0206 */
[----:B------:R-:W-:Y:S01]  /*6e40*/  FMUL R6, R9, UR4 ;  /* 0x0000000409067c20 */ /* 0x000fe20008400000 */
[----:B------:R-:W-:Y:S01]  /*6e50*/  ULDC UR4, c[0x0][0x618] ;  /* 0x0001860000047ab9 */ /* 0x000fe20000000800 */
[----:B------:R-:W-:Y:S01]  /*6e60*/  ULDC UR5, c[0x0][0x154] ;  /* 0x0000550000057ab9 */ /* 0x000fe20000000800 */
[----:B------:R-:W-:-:S03]  /*6e70*/  IMAD.IADD R5, R5, 0x1, R7 ;  /* 0x0000000105057824 */ /* 0x000fc600078e0207 */
[----:B------:R-:W3:Y:S02]  /*6e80*/  F2I.U32.TRUNC.NTZ R6, R6 ;  /* 0x0000000600067305 */ /* 0x000ee4000020f000 */
[----:B------:R-:W-:Y:S02]  /*6e90*/  SHF.R.U64 R9, R4, UR4, R5 ;  /* 0x0000000404097c19 */ /* 0x000fe40008001205 */
[----:B-1----:R-:W-:-:S05]  /*6ea0*/  I2FP.F32.U32 R4, R14 ;  /* 0x0000000e00047245 */ /* 0x002fca0000201000 */
[----:B------:R-:W-:Y:S01]  /*6eb0*/  FMUL R22, R4, UR5 ;  /* 0x0000000504167c20 */ /* 0x000fe20008400000 */
[----:B------:R-:W-:Y:S01]  /*6ec0*/  SHF.R.U32.HI R4, RZ, UR4, R5 ;  /* 0x00000004ff047c19 */ /* 0x000fe20008011605 */
[----:B------:R-:W-:-:S03]  /*6ed0*/  ULDC UR4, c[0x0][0x658] ;  /* 0x0001960000047ab9 */ /* 0x000fc60000000800 */
[--C-:B------:R-:W-:Y:S01]  /*6ee0*/  SHF.R.U64 R20, R9, UR6, R4.reuse ;  /* 0x0000000609147c19 */ /* 0x100fe20008001204 */
[----:B------:R-:W1:Y:S01]  /*6ef0*/  F2I.U32.TRUNC.NTZ R22, R22 ;  /* 0x0000001600167305 */ /* 0x000e62000020f000 */
[----:B------:R-:W-:Y:S01]  /*6f00*/  SHF.R.U32.HI R5, RZ, UR6, R4 ;  /* 0x00000006ff057c19 */ /* 0x000fe20008011604 */
[----:B---3--:R-:W-:-:S03]  /*6f10*/  IMAD.MOV R6, RZ, RZ, -R6 ;  /* 0x000000ffff067224 */ /* 0x008fc600078e0a06 */
[----:B------:R-:W-:Y:S01]  /*6f20*/  SHF.R.U64 R18, R20, UR4, R5 ;  /* 0x0000000414127c19 */ /* 0x000fe20008001205 */
[----:B--2---:R-:W-:Y:S01]  /*6f30*/  IMAD R15, R24, R6, R15 ;  /* 0x00000006180f7224 */ /* 0x004fe200078e020f */
[----:B------:R-:W-:-:S03]  /*6f40*/  SHF.R.U32.HI R23, RZ, UR4, R5 ;  /* 0x00000004ff177c19 */ /* 0x000fc60008011605 */
[----:B------:R-:W-:Y:S02]  /*6f50*/  IMAD.MOV.U32 R4, RZ, RZ, R18 ;  /* 0x000000ffff047224 */ /* 0x000fe400078e0012 */
[----:B------:R-:W-:Y:S01]  /*6f60*/  IMAD.MOV.U32 R5, RZ, RZ, R23 ;  /* 0x000000ffff057224 */ /* 0x000fe200078e0017 */
[----:B-1----:R-:W-:Y:S06]  /*6f70*/  @!P1 BRA `(.L_x_126) ;  /* 0x0000000000289947 */ /* 0x002fec0003800000 */
[----:B------:R-:W-:Y:S02]  /*6f80*/  ULDC UR4, c[0x0][0x64c] ;  /* 0x0001930000047ab9 */ /* 0x000fe40000000800 */
[----:B------:R-:W-:-:S05]  /*6f90*/  IADD3 R5, P1, R18, UR4, RZ ;  /* 0x0000000412057c10 */ /* 0x000fca000ff3e0ff */
[----:B------:R-:W-:-:S04]  /*6fa0*/  IMAD.X R23, RZ, RZ, R23, P1 ;  /* 0x000000ffff177224 */ /* 0x000fc800008e0617 */
[----:B------:R-:W-:-:S04]  /*6fb0*/  IMAD.WIDE.U32 R6, R23, UR8, RZ ;  /* 0x0000000817067c25 */ /* 0x000fc8000f8e00ff */
[----:B------:R-:W-:-:S04]  /*6fc0*/  IMAD.WIDE.U32 R6, P1, R5, UR9, R6 ;  /* 0x0000000905067c25 */ /* 0x000fc8000f820006 */
[----:B------:R-:W-:-:S04]  /*6fd0*/  IMAD.WIDE.U32 R4, R5, UR8, RZ ;  /* 0x0000000805047c25 */ /* 0x000fc8000f8e00ff */
[----:B------:R-:W-:Y:S01]  /*6fe0*/  IMAD.MOV.U32 R4, RZ, RZ, R7 ;  /* 0x000000ffff047224 */ /* 0x000fe200078e0007 */
[----:B------:R-:W-:Y:S01]  /*6ff0*/  IADD3 RZ, P3, R5, R6, RZ ;  /* 0x0000000605ff7210 */ /* 0x000fe20007f7e0ff */
[----:B------:R-:W-:-:S04]  /*7000*/  IMAD.X R5, RZ, RZ, RZ, P1 ;  /* 0x000000ffff057224 */ /* 0x000fc800008e06ff */
[----:B------:R-:W-:-:S08]  /*7010*/  IMAD.WIDE.U32.X R4, R23, UR9, R4, P3 ;  /* 0x0000000917047c25 */ /* 0x000fd000098e0404 */
.L_x_126:
[----:B------:R-:W-:Y:S01]  /*7020*/  ISETP.NE.AND P1, PT, R2, 0x1, PT ;  /* 0x000000010200780c */ /* 0x000fe20003f25270 */
[----:B------:R-:W-:Y:S01]  /*7030*/  ULDC UR4, c[0x0][0x648] ;  /* 0x0001920000047ab9 */ /* 0x000fe20000000800 */
[----:B------:R-:W-:Y:S01]  /*7040*/  LOP3.LUT R20, R20, UR17, RZ, 0xc0, !PT ;  /* 0x0000001114147c12 */ /* 0x000fe2000f8ec0ff */
[----:B------:R-:W-:Y:S01]  /*7050*/  IMAD.MOV R22, RZ, RZ, -R22 ;  /* 0x000000ffff167224 */ /* 0x000fe200078e0a16 */
[----:B------:R-:W-:Y:S01]  /*7060*/  SHF.R.U64 R5, R4, UR4, R5 ;  /* 0x0000000404057c19 */ /* 0x000fe20008001205 */
[----:B------:R-:W-:Y:S01]  /*7070*/  ULDC UR4, c[0x0][0x638] ;  /* 0x00018e0000047ab9 */ /* 0x000fe20000000800 */
[----:B------:R-:W-:Y:S01]  /*7080*/  LOP3.LUT R9, R9, UR16, RZ, 0xc0, !PT ;  /* 0x0000001009097c12 */ /* 0x000fe2000f8ec0ff */
[----:B------:R-:W-:Y:S01]  /*7090*/  ULDC UR5, c[0x0][0x610] ;  /* 0x0001840000057ab9 */ /* 0x000fe20000000800 */
[----:B------:R-:W-:Y:S02]  /*70a0*/  IMAD.MOV.U32 R4, RZ, RZ, 0x1 ;  /* 0x00000001ff047424 */ /* 0x000fe400078e00ff */
[----:B------:R-:W-:-:S02]  /*70b0*/  IMAD.MOV R7, RZ, RZ, -R5 ;  /* 0x000000ffff077224 */ /* 0x000fc400078e0a05 */
[----:B------:R-:W-:Y:S02]  /*70c0*/  IMAD R20, R5, UR18, R20 ;  /* 0x0000001205147c24 */ /* 0x000fe4000f8e0214 */
[----:B0-----:R-:W-:Y:S02]  /*70d0*/  @P1 IMAD R15, R21, R22, R14 ;  /* 0x00000016150f1224 */ /* 0x001fe400078e020e */
[----:B------:R-:W-:Y:S01]  /*70e0*/  IMAD R18, R7, UR4, R18 ;  /* 0x0000000407127c24 */ /* 0x000fe2000f8e0212 */
[----:B------:R-:W-:Y:S01]  /*70f0*/  ULDC UR4, c[0x0][0x600] ;  /* 0x0001800000047ab9 */ /* 0x000fe20000000800 */
[----:B------:R-:W-:Y:S02]  /*7100*/  IMAD R15, R20, UR5, R15 ;  /* 0x00000005140f7c24 */ /* 0x000fe4000f8e020f */
[----:B------:R-:W-:-:S05]  /*7110*/  IMAD R18, R18, UR4, R9 ;  /* 0x0000000412127c24 */ /* 0x000fca000f8e0209 */
[----:B------:R-:W-:Y:S02]  /*7120*/  SEL R9, R18, R15, !P1 ;  /* 0x0000000f12097207 */ /* 0x000fe40004800000 */
[----:B------:R-:W-:-:S07]  /*7130*/  SEL R7, R15, R18, !P1 ;  /* 0x000000120f077207 */ /* 0x000fce0004800000 */
.L_x_124:
[----:B------:R-:W-:Y:S05]  /*7140*/  BSYNC B1 ;  /* 0x0000000000017941 */ /* 0x000fea0003800000 */
.L_x_123:
[----:B------:R-:W-:-:S13]  /*7150*/  LOP3.LUT P1, RZ, R4, 0xff, RZ, 0xc0, !PT ;  /* 0x000000ff04ff7812 */ /* 0x000fda000782c0ff */
[----:B------:R-:W-:Y:S05]  /*7160*/  @P1 BRA `(.L_x_127) ;  /* 0xfffffff4004c1947 */ /* 0x000fea000383ffff */
[----:B------:R-:W-:Y:S05]  /*7170*/  BSYNC B0 ;  /* 0x0000000000007941 */ /* 0x000fea0003800000 */
.L_x_115:
[----:B------:R-:W-:-:S03]  /*7180*/  UMOV UR4, 0xffffffff ;  /* 0xffffffff00047882 */ /* 0x000fc60000000000 */
[----:B------:R-:W-:Y:S05]  /*7190*/  BRA.DIV UR4, `(.L_x_128) ;  /* 0x0000000a04ec7947 */ /* 0x000fea000b800000 */
[----:B------:R-:W-:-:S13]  /*71a0*/  ELECT P6, URZ, PT ;  /* 0x00000000003f782f */ /* 0x000fda00038c0000 */
.L_x_155:
[----:B------:R-:W-:Y:S04]  /*71b0*/  BSSY B0, `(.L_x_129) ;  /* 0x00000a0000007945 */ /* 0x000fe80003800000 */
[----:B------:R-:W-:Y:S05]  /*71c0*/  @!P6 BRA `(.L_x_130) ;  /* 0x000000080078e947 */ /* 0x000fea0003800000 */
[----:B------:R-:W-:-:S04]  /*71d0*/  LOP3.LUT R19, R19, 0x2, RZ, 0xfc, !PT ;  /* 0x0000000213137812 */ /* 0x000fc800078efcff */
[----:B------:R-:W-:-:S13]  /*71e0*/  ISETP.NE.AND P0, PT, R19, 0x3, PT ;  /* 0x000000031300780c */ /* 0x000fda0003f05270 */
[----:B------:R-:W-:Y:S05]  /*71f0*/  @!P0 BRA `(.L_x_131) ;  /* 0x0000000000048947 */ /* 0x000fea0003800000 */
[----:B------:R-:W-:Y:S01]  /*7200*/  BPT.TRAP 0x1 ;  /* 0x000000040000795c */ /* 0x000fe20000300000 */
.L_x_131:
[----:B------:R-:W0:Y:S01]  /*7210*/  S2R R3, SR_CgaCtaId ;  /* 0x0000000000037919 */ /* 0x000e220000008800 */
[----:B------:R-:W-:-:S04]  /*7220*/  MOV R2, 0x400 ;  /* 0x0000040000027802 */ /* 0x000fc80000000f00 */
[----:B0-----:R-:W-:Y:S02]  /*7230*/  LEA R3, R3, R2, 0x18 ;  /* 0x0000000203037211 */ /* 0x001fe400078ec0ff */
[----:B------:R-:W-:-:S03]  /*7240*/  SHF.L.U32 R2, R0, 0x1f, RZ ;  /* 0x0000001f00027819 */ /* 0x000fc600000006ff */
[----:B------:R-:W-:-:S04]  /*7250*/  VIADD R3, R3, 0x88 ;  /* 0x0000008803037836 */ /* 0x000fc80000000000 */
[C---:B------:R-:W-:Y:S02]  /*7260*/  IMAD R7, R12.reuse, 0x8, R3 ;  /* 0x000000080c077824 */ /* 0x040fe400078e0203 */
[----:B------:R-:W-:Y:S02]  /*7270*/  VIADD R12, R12, 0x1 ;  /* 0x000000010c0c7836 */ /* 0x000fe40000000000 */
[----:B------:R-:W0:Y:S03]  /*7280*/  SYNCS.PHASECHK.TRANS64.TRYWAIT P0, [R7+URZ], R2 ;  /* 0x00000002070075a7 */ /* 0x000e26000800017f */
[----:B------:R-:W-:-:S04]  /*7290*/  ISETP.NE.AND P1, PT, R12, 0x11, PT ;  /* 0x000000110c00780c */ /* 0x000fc80003f25270 */
[----:B------:R-:W-:Y:S02]  /*72a0*/  SEL R5, RZ, 0x1, P1 ;  /* 0x00000001ff057807 */ /* 0x000fe40000800000 */
[----:B------:R-:W-:Y:S02]  /*72b0*/  SEL R12, R12, RZ, P1 ;  /* 0x000000ff0c0c7207 */ /* 0x000fe40000800000 */
[----:B------:R-:W-:-:S03]  /*72c0*/  LOP3.LUT R5, R0, R5, RZ, 0x3c, !PT ;  /* 0x0000000500057212 */ /* 0x000fc600078e3cff */
[----:B------:R-:W-:Y:S01]  /*72d0*/  IMAD R9, R12, 0x8, R3 ;  /* 0x000000080c097824 */ /* 0x000fe200078e0203 */
[----:B------:R-:W-:Y:S01]  /*72e0*/  SHF.L.U32 R4, R5, 0x1f, RZ ;  /* 0x0000001f05047819 */ /* 0x000fe200000006ff */
[----:B0-----:R-:W-:Y:S06]  /*72f0*/  @!P0 BRA `(.L_x_132) ;  /* 0x0000000800b48947 */ /* 0x001fec0003800000 */
.L_x_156:
[----:B------:R-:W1:Y:S01]  /*7300*/  SYNCS.PHASECHK.TRANS64.TRYWAIT P0, [R9+URZ], R4 ;  /* 0x00000004090075a7 */ /* 0x000e62000800017f */
[----:B------:R-:W-:-:S05]  /*7310*/  VIADD R0, R12, 0x1 ;  /* 0x000000010c007836 */ /* 0x000fca0000000000 */
[----:B------:R-:W-:-:S04]  /*7320*/  ISETP.NE.AND P1, PT, R0, 0x11, PT ;  /* 0x000000110000780c */ /* 0x000fc80003f25270 */
[----:B0-----:R-:W-:Y:S02]  /*7330*/  SEL R2, RZ, 0x1, P1 ;  /* 0x00000001ff027807 */ /* 0x001fe40000800000 */
[----:B------:R-:W-:Y:S02]  /*7340*/  SEL R0, R0, RZ, P1 ;  /* 0x000000ff00007207 */ /* 0x000fe40000800000 */
[----:B------:R-:W-:-:S03]  /*7350*/  LOP3.LUT R7, R5, R2, RZ, 0x3c, !PT ;  /* 0x0000000205077212 */ /* 0x000fc600078e3cff */
[----:B------:R-:W-:Y:S01]  /*7360*/  IMAD R6, R0, 0x8, R3 ;  /* 0x0000000800067824 */ /* 0x000fe200078e0203 */
[----:B------:R-:W-:Y:S01]  /*7370*/  SHF.L.U32 R5, R7, 0x1f, RZ ;  /* 0x0000001f07057819 */ /* 0x000fe200000006ff */
[----:B-1----:R-:W-:Y:S06]  /*7380*/  @!P0 BRA `(.L_x_133) ;  /* 0x0000000800a48947 */ /* 0x002fec0003800000 */
.L_x_157:
[----:B------:R-:W1:Y:S01]  /*7390*/  SYNCS.PHASECHK.TRANS64.TRYWAIT P0, [R6+URZ], R5 ;  /* 0x00000005060075a7 */ /* 0x000e62000800017f */
[----:B------:R-:W-:-:S05]  /*73a0*/  VIADD R0, R0, 0x1 ;  /* 0x0000000100007836 */ /* 0x000fca0000000000 */
[----:B------:R-:W-:-:S04]  /*73b0*/  ISETP.NE.AND P1, PT, R0, 0x11, PT ;  /* 0x000000110000780c */ /* 0x000fc80003f25270 */
[----:B------:R-:W-:Y:S02]  /*73c0*/  SEL R2, RZ, 0x1, P1 ;  /* 0x00000001ff027807 */ /* 0x000fe40000800000 */
[----:B------:R-:W-:Y:S02]  /*73d0*/  SEL R0, R0, RZ, P1 ;  /* 0x000000ff00007207 */ /* 0x000fe40000800000 */
[----:B------:R-:W-:-:S03]  /*73e0*/  LOP3.LUT R7, R7, R2, RZ, 0x3c, !PT ;  /* 0x0000000207077212 */ /* 0x000fc600078e3cff */
[----:B0-----:R-:W-:Y:S01]  /*73f0*/  IMAD R9, R0, 0x8, R3 ;  /* 0x0000000800097824 */ /* 0x001fe200078e0203 */
[----:B------:R-:W-:Y:S01]  /*7400*/  SHF.L.U32 R4, R7, 0x1f, RZ ;  /* 0x0000001f07047819 */ /* 0x000fe200000006ff */
[----:B-1----:R-:W-:Y:S06]  /*7410*/  @!P0 BRA `(.L_x_134) ;  /* 0x0000000800948947 */ /* 0x002fec0003800000 */
.L_x_158:
        /* <DEDUP_REMOVED lines=9> */
.L_x_159:
        /* <DEDUP_REMOVED lines=9> */
.L_x_160:
        /* <DEDUP_REMOVED lines=9> */
.L_x_161:
        /* <DEDUP_REMOVED lines=9> */
.L_x_162:
        /* <DEDUP_REMOVED lines=9> */
.L_x_163:
        /* <DEDUP_REMOVED lines=9> */
.L_x_164:
        /* <DEDUP_REMOVED lines=9> */
.L_x_165:
        /* <DEDUP_REMOVED lines=9> */
.L_x_166:
        /* <DEDUP_REMOVED lines=9> */
.L_x_167:
        /* <DEDUP_REMOVED lines=9> */
.L_x_168:
        /* <DEDUP_REMOVED lines=9> */
.L_x_169:
        /* <DEDUP_REMOVED lines=9> */
.L_x_170:
[----:B------:R-:W1:Y:S01]  /*7ae0*/  SYNCS.PHASECHK.TRANS64.TRYWAIT P0, [R9+URZ], R4 ;  /* 0x00000004090075a7 */ /* 0x000e62000800017f */
[----:B------:R-:W-:-:S05]  /*7af0*/  VIADD R0, R0, 0x1 ;  /* 0x0000000100007836 */ /* 0x000fca0000000000 */
[----:B------:R-:W-:-:S04]  /*7b00*/  ISETP.NE.AND P1, PT, R0, 0x11, PT ;  /* 0x000000110000780c */ /* 0x000fc80003f25270 */
[----:B------:R-:W-:Y:S02]  /*7b10*/  SEL R2, RZ, 0x1, P1 ;  /* 0x00000001ff027807 */ /* 0x000fe40000800000 */
[----:B------:R-:W-:Y:S02]  /*7b20*/  SEL R0, R0, RZ, P1 ;  /* 0x000000ff00007207 */ /* 0x000fe40000800000 */
[----:B------:R-:W-:Y:S01]  /*7b30*/  LOP3.LUT R2, R7, R2, RZ, 0x3c, !PT ;  /* 0x0000000207027212 */ /* 0x000fe200078e3cff */
[----:B-1----:R-:W-:Y:S06]  /*7b40*/  @!P0 BRA `(.L_x_147) ;  /* 0x0000000400cc8947 */ /* 0x002fec0003800000 */
.L_x_171:
[----:B------:R-:W-:Y:S01]  /*7b50*/  IMAD R3, R0, 0x8, R3 ;  /* 0x0000000800037824 */ /* 0x000fe200078e0203 */
[----:B------:R-:W-:-:S07]  /*7b60*/  SHF.L.U32 R0, R2, 0x1f, RZ ;  /* 0x0000001f02007819 */ /* 0x000fce00000006ff */
.L_x_148:
[----:B--2---:R2:W3:Y:S02]  /*7b70*/  SYNCS.PHASECHK.TRANS64.TRYWAIT P0, [R3+URZ], R0 ;  /* 0x00000000030075a7 */ /* 0x0044e4000800017f */
[----:B---3--:R-:W-:Y:S05]  /*7b80*/  @!P0 NANOSLEEP.SYNCS 0x989680 ;  /* 0x009896800000895d */ /* 0x008fea0003900000 */
[----:B------:R-:W3:Y:S02]  /*7b90*/  @!P0 SYNCS.PHASECHK.TRANS64 P0, [R3+URZ], R0 ;  /* 0x00000000030085a7 */ /* 0x000ee4000800007f */
[----:B---3--:R-:W-:Y:S05]  /*7ba0*/  @!P0 BRA `(.L_x_148) ;  /* 0xfffffffc00f08947 */ /* 0x008fea000383ffff */
.L_x_130:
[----:B------:R-:W-:Y:S05]  /*7bb0*/  BSYNC B0 ;  /* 0x0000000000007941 */ /* 0x000fea0003800000 */
.L_x_129:
[----:B------:R-:W-:Y:S05]  /*7bc0*/  EXIT ;  /* 0x000000000000794d */ /* 0x000fea0003800000 */
.L_x_18:
[----:B---3--:R3:W4:Y:S02]  /*7bd0*/  SYNCS.PHASECHK.TRANS64.TRYWAIT P1, [R3+URZ], R0 ;  /* 0x00000000030075a7 */ /* 0x008724000802017f */
[----:B----4-:R-:W-:Y:S05]  /*7be0*/  @!P1 NANOSLEEP.SYNCS 0x989680 ;  /* 0x009896800000995d */ /* 0x010fea0003900000 */
[----:B------:R-:W4:Y:S02]  /*7bf0*/  @!P1 SYNCS.PHASECHK.TRANS64 P1, [R3+URZ], R0 ;  /* 0x00000000030095a7 */ /* 0x000f24000802007f */
[----:B----4-:R-:W-:Y:S05]  /*7c00*/  @!P1 BRA `(.L_x_18) ;  /* 0xfffffffc00f09947 */ /* 0x010fea000383ffff */
[----:B------:R-:W-:Y:S05]  /*7c10*/  BRA `(.L_x_17) ;  /* 0xffffff9400f07947 */ /* 0x000fea000383ffff */
.L_x_23:
[----:B-1----:R-:W-:-:S04]  /*7c20*/  IMAD.U32 R5, RZ, RZ, UR4 ;  /* 0x00000004ff057e24 */ /* 0x002fc8000f8e00ff */
[----:B------:R1:W2:Y:S03]  /*7c30*/  SYNCS.PHASECHK.TRANS64.TRYWAIT P1, [R5+URZ], R4 ;  /* 0x00000004050075a7 */ /* 0x0002a6000802017f */
[----:B--2---:R-:W-:Y:S05]  /*7c40*/  @!P1 NANOSLEEP.SYNCS 0x989680 ;  /* 0x009896800000995d */ /* 0x004fea0003900000 */
[----:B------:R-:W2:Y:S02]  /*7c50*/  @!P1 SYNCS.PHASECHK.TRANS64 P1, [R5+URZ], R4 ;  /* 0x00000004050095a7 */ /* 0x000ea4000802007f */
[----:B--2---:R-:W-:Y:S05]  /*7c60*/  @!P1 BRA `(.L_x_23) ;  /* 0xfffffffc00ec9947 */ /* 0x004fea000383ffff */
[----:B------:R-:W-:Y:S05]  /*7c70*/  BRA `(.L_x_22) ;  /* 0xffffff98009c7947 */ /* 0x000fea000383ffff */
.L_x_116:
[----:B------:R-:W-:Y:S01]  /*7c80*/  BSSY B1, `(.L_x_149) ;  /* 0x0000006000017945 */ /* 0x000fe20003800000 */
[----:B------:R-:W-:-:S07]  /*7c90*/  IMAD.MOV.U32 R15, RZ, RZ, -0x1 ;  /* 0xffffffffff0f7424 */ /* 0x000fce00078e00ff */
[----:B------:R-:W-:Y:S05]  /*7ca0*/  WARPSYNC.COLLECTIVE R15, `(.L_x_150) ;  /* 0x000000000f0c7348 */ /* 0x000fea0003c00000 */
[----:B------:R-:W-:Y:S02]  /*7cb0*/  ELECT P6, UR62, PT ;  /* 0x00000000003e782f */ /* 0x000fe400038c0000 */
[----:B------:R-:W-:Y:S01]  /*7cc0*/  MOV R14, UR62 ;  /* 0x0000003e000e7c02 */ /* 0x000fe20008000f00 */
[----:B------:R-:W-:Y:S10]  /*7cd0*/  ENDCOLLECTIVE ;  /* 0x000000000000791b */ /* 0x000ff40003800000 */
.L_x_150:
[----:B------:R-:W-:Y:S05]  /*7ce0*/  BSYNC B1 ;  /* 0x0000000000017941 */ /* 0x000fea0003800000 */
.L_x_149:
[----:B------:R-:W-:Y:S05]  /*7cf0*/  BRA `(.L_x_151) ;  /* 0xffffffe800747947 */ /* 0x000fea000383ffff */
.L_x_119:
[----:B0-----:R0:W1:Y:S02]  /*7d00*/  SYNCS.PHASECHK.TRANS64.TRYWAIT P1, [R14+URZ+0x88], R7 ;  /* 0x000088070e0075a7 */ /* 0x001064000802017f */
[----:B-1----:R-:W-:Y:S05]  /*7d10*/  @!P1 NANOSLEEP.SYNCS 0x989680 ;  /* 0x009896800000995d */ /* 0x002fea0003900000 */
[----:B------:R-:W1:Y:S02]  /*7d20*/  @!P1 SYNCS.PHASECHK.TRANS64 P1, [R14+URZ+0x88], R7 ;  /* 0x000088070e0095a7 */ /* 0x000e64000802007f */
[----:B-1----:R-:W-:Y:S05]  /*7d30*/  @!P1 BRA `(.L_x_119) ;  /* 0xfffffffc00f09947 */ /* 0x002fea000383ffff */
[----:B------:R-:W-:Y:S05]  /*7d40*/  BRA `(.L_x_152) ;  /* 0xffffffe800a87947 */ /* 0x000fea000383ffff */
.L_x_128:
[----:B------:R-:W-:Y:S01]  /*7d50*/  BSSY B0, `(.L_x_153) ;  /* 0x0000006000007945 */ /* 0x000fe20003800000 */
[----:B------:R-:W-:-:S07]  /*7d60*/  IMAD.MOV.U32 R15, RZ, RZ, -0x1 ;  /* 0xffffffffff0f7424 */ /* 0x000fce00078e00ff */
[----:B------:R-:W-:Y:S05]  /*7d70*/  WARPSYNC.COLLECTIVE R15, `(.L_x_154) ;  /* 0x000000000f0c7348 */ /* 0x000fea0003c00000 */
[----:B------:R-:W-:Y:S02]  /*7d80*/  ELECT P6, UR62, PT ;  /* 0x00000000003e782f */ /* 0x000fe400038c0000 */
[----:B------:R-:W-:Y:S01]  /*7d90*/  MOV R14, UR62 ;  /* 0x0000003e000e7c02 */ /* 0x000fe20008000f00 */
[----:B------:R-:W-:Y:S10]  /*7da0*/  ENDCOLLECTIVE ;  /* 0x000000000000791b */ /* 0x000ff40003800000 */
.L_x_154:
[----:B------:R-:W-:Y:S05]  /*7db0*/  BSYNC B0 ;  /* 0x0000000000007941 */ /* 0x000fea0003800000 */
.L_x_153:
[----:B------:R-:W-:Y:S05]  /*7dc0*/  BRA `(.L_x_155) ;  /* 0xfffffff000f87947 */ /* 0x000fea000383ffff */
.L_x_132:
[----:B0-----:R0:W1:Y:S02]  /*7dd0*/  SYNCS.PHASECHK.TRANS64.TRYWAIT P0, [R7+URZ], R2 ;  /* 0x00000002070075a7 */ /* 0x001064000800017f */
[----:B-1----:R-:W-:Y:S05]  /*7de0*/  @!P0 NANOSLEEP.SYNCS 0x989680 ;  /* 0x009896800000895d */ /* 0x002fea0003900000 */
[----:B------:R-:W1:Y:S02]  /*7df0*/  @!P0 SYNCS.PHASECHK.TRANS64 P0, [R7+URZ], R2 ;  /* 0x00000002070085a7 */ /* 0x000e64000800007f */
[----:B-1----:R-:W-:Y:S05]  /*7e00*/  @!P0 BRA `(.L_x_132) ;  /* 0xfffffffc00f08947 */ /* 0x002fea000383ffff */
[----:B------:R-:W-:Y:S05]  /*7e10*/  BRA `(.L_x_156) ;  /* 0xfffffff400387947 */ /* 0x000fea000383ffff */
.L_x_133:
[----:B0-----:R0:W1:Y:S02]  /*7e20*/  SYNCS.PHASECHK.TRANS64.TRYWAIT P0, [R9+URZ], R4 ;  /* 0x00000004090075a7 */ /* 0x001064000800017f */
[----:B-1----:R-:W-:Y:S05]  /*7e30*/  @!P0 NANOSLEEP.SYNCS 0x989680 ;  /* 0x009896800000895d */ /* 0x002fea0003900000 */
[----:B------:R-:W1:Y:S02]  /*7e40*/  @!P0 SYNCS.PHASECHK.TRANS64 P0, [R9+URZ], R4 ;  /* 0x00000004090085a7 */ /* 0x000e64000800007f */
[----:B-1----:R-:W-:Y:S05]  /*7e50*/  @!P0 BRA `(.L_x_133) ;  /* 0xfffffffc00f08947 */ /* 0x002fea000383ffff */
[----:B------:R-:W-:Y:S05]  /*7e60*/  BRA `(.L_x_157) ;  /* 0xfffffff400487947 */ /* 0x000fea000383ffff */
.L_x_134:
[----:B0-----:R0:W1:Y:S02]  /*7e70*/  SYNCS.PHASECHK.TRANS64.TRYWAIT P0, [R6+URZ], R5 ;  /* 0x00000005060075a7 */ /* 0x001064000800017f */
[----:B-1----:R-:W-:Y:S05]  /*7e80*/  @!P0 NANOSLEEP.SYNCS 0x989680 ;  /* 0x009896800000895d */ /* 0x002fea0003900000 */
[----:B------:R-:W1:Y:S02]  /*7e90*/  @!P0 SYNCS.PHASECHK.TRANS64 P0, [R6+URZ], R5 ;  /* 0x00000005060085a7 */ /* 0x000e64000800007f */
[----:B-1----:R-:W-:Y:S05]  /*7ea0*/  @!P0 BRA `(.L_x_134) ;  /* 0xfffffffc00f08947 */ /* 0x002fea000383ffff */
[----:B------:R-:W-:Y:S05]  /*7eb0*/  BRA `(.L_x_158) ;  /* 0xfffffff400587947 */ /* 0x000fea000383ffff */
.L_x_135:
[----:B0-----:R0:W1:Y:S02]  /*7ec0*/  SYNCS.PHASECHK.TRANS64.TRYWAIT P0, [R9+URZ], R4 ;  /* 0x00000004090075a7 */ /* 0x001064000800017f */
[----:B-1----:R-:W-:Y:S05]  /*7ed0*/  @!P0 NANOSLEEP.SYNCS 0x989680 ;  /* 0x009896800000895d */ /* 0x002fea0003900000 */
[----:B------:R-:W1:Y:S02]  /*7ee0*/  @!P0 SYNCS.PHASECHK.TRANS64 P0, [R9+URZ], R4 ;  /* 0x00000004090085a7 */ /* 0x000e64000800007f */
[----:B-1----:R-:W-:Y:S05]  /*7ef0*/  @!P0 BRA `(.L_x_135) ;  /* 0xfffffffc00f08947 */ /* 0x002fea000383ffff */
[----:B------:R-:W-:Y:S05]  /*7f00*/  BRA `(.L_x_159) ;  /* 0xfffffff400687947 */ /* 0x000fea000383ffff */
.L_x_136:
[----:B0-----:R0:W1:Y:S02]  /*7f10*/  SYNCS.PHASECHK.TRANS64.TRYWAIT P0, [R6+URZ], R5 ;  /* 0x00000005060075a7 */ /* 0x001064000800017f */
[----:B-1----:R-:W-:Y:S05]  /*7f20*/  @!P0 NANOSLEEP.SYNCS 0x989680 ;  /* 0x009896800000895d */ /* 0x002fea0003900000 */
[----:B------:R-:W1:Y:S02]  /*7f30*/  @!P0 SYNCS.PHASECHK.TRANS64 P0, [R6+URZ], R5 ;  /* 0x00000005060085a7 */ /* 0x000e64000800007f */
[----:B-1----:R-:W-:Y:S05]  /*7f40*/  @!P0 BRA `(.L_x_136) ;  /* 0xfffffffc00f08947 */ /* 0x002fea000383ffff */
[----:B------:R-:W-:Y:S05]  /*7f50*/  BRA `(.L_x_160) ;  /* 0xfffffff400787947 */ /* 0x000fea000383ffff */
.L_x_137:
[----:B0-----:R0:W1:Y:S02]  /*7f60*/  SYNCS.PHASECHK.TRANS64.TRYWAIT P0, [R9+URZ], R4 ;  /* 0x00000004090075a7 */ /* 0x001064000800017f */
[----:B-1----:R-:W-:Y:S05]  /*7f70*/  @!P0 NANOSLEEP.SYNCS 0x989680 ;  /* 0x009896800000895d */ /* 0x002fea0003900000 */
[----:B------:R-:W1:Y:S02]  /*7f80*/  @!P0 SYNCS.PHASECHK.TRANS64 P0, [R9+URZ], R4 ;  /* 0x00000004090085a7 */ /* 0x000e64000800007f */
[----:B-1----:R-:W-:Y:S05]  /*7f90*/  @!P0 BRA `(.L_x_137) ;  /* 0xfffffffc00f08947 */ /* 0x002fea000383ffff */
[----:B------:R-:W-:Y:S05]  /*7fa0*/  BRA `(.L_x_161) ;  /* 0xfffffff400887947 */ /* 0x000fea000383ffff */
.L_x_138:
[----:B0-----:R0:W1:Y:S02]  /*7fb0*/  SYNCS.PHASECHK.TRANS64.TRYWAIT P0, [R6+URZ], R5 ;  /* 0x00000005060075a7 */ /* 0x001064000800017f */
[----:B-1----:R-:W-:Y:S05]  /*7fc0*/  @!P0 NANOSLEEP.SYNCS 0x989680 ;  /* 0x009896800000895d */ /* 0x002fea0003900000 */
[----:B------:R-:W1:Y:S02]  /*7fd0*/  @!P0 SYNCS.PHASECHK.TRANS64 P0, [R6+URZ], R5 ;  /* 0x00000005060085a7 */ /* 0x000e64000800007f */
[----:B-1----:R-:W-:Y:S05]  /*7fe0*/  @!P0 BRA `(.L_x_138) ;  /* 0xfffffffc00f08947 */ /* 0x002fea000383ffff */
[----:B------:R-:W-:Y:S05]  /*7ff0*/  BRA `(.L_x_162) ;  /* 0xfffffff400987947 */ /* 0x000fea000383ffff */
.L_x_139:
[----:B0-----:R0:W1:Y:S02]  /*8000*/  SYNCS.PHASECHK.TRANS64.TRYWAIT P0, [R9+URZ], R4 ;  /* 0x00000004090075a7 */ /* 0x001064000800017f */
[----:B-1----:R-:W-:Y:S05]  /*8010*/  @!P0 NANOSLEEP.SYNCS 0x989680 ;  /* 0x009896800000895d */ /* 0x002fea0003900000 */
[----:B------:R-:W1:Y:S02]  /*8020*/  @!P0 SYNCS.PHASECHK.TRANS64 P0, [R9+URZ], R4 ;  /* 0x00000004090085a7 */ /* 0x000e64000800007f */
[----:B-1----:R-:W-:Y:S05]  /*8030*/  @!P0 BRA `(.L_x_139) ;  /* 0xfffffffc00f08947 */ /* 0x002fea000383ffff */
[----:B------:R-:W-:Y:S05]  /*8040*/  BRA `(.L_x_163) ;  /* 0xfffffff400a87947 */ /* 0x000fea000383ffff */
.L_x_140:
[----:B0-----:R0:W1:Y:S02]  /*8050*/  SYNCS.PHASECHK.TRANS64.TRYWAIT P0, [R6+URZ], R5 ;  /* 0x00000005060075a7 */ /* 0x001064000800017f */
[----:B-1----:R-:W-:Y:S05]  /*8060*/  @!P0 NANOSLEEP.SYNCS 0x989680 ;  /* 0x009896800000895d */ /* 0x002fea0003900000 */
[----:B------:R-:W1:Y:S02]  /*8070*/  @!P0 SYNCS.PHASECHK.TRANS64 P0, [R6+URZ], R5 ;  /* 0x00000005060085a7 */ /* 0x000e64000800007f */
[----:B-1----:R-:W-:Y:S05]  /*8080*/  @!P0 BRA `(.L_x_140) ;  /* 0xfffffffc00f08947 */ /* 0x002fea000383ffff */
[----:B------:R-:W-:Y:S05]  /*8090*/  BRA `(.L_x_164) ;  /* 0xfffffff400b87947 */ /* 0x000fea000383ffff */
.L_x_141:
[----:B0-----:R0:W1:Y:S02]  /*80a0*/  SYNCS.PHASECHK.TRANS64.TRYWAIT P0, [R9+URZ], R4 ;  /* 0x00000004090075a7 */ /* 0x001064000800017f */
[----:B-1----:R-:W-:Y:S05]  /*80b0*/  @!P0 NANOSLEEP.SYNCS 0x989680 ;  /* 0x009896800000895d */ /* 0x002fea0003900000 */
[----:B------:R-:W1:Y:S02]  /*80c0*/  @!P0 SYNCS.PHASECHK.TRANS64 P0, [R9+URZ], R4 ;  /* 0x00000004090085a7 */ /* 0x000e64000800007f */
[----:B-1----:R-:W-:Y:S05]  /*80d0*/  @!P0 BRA `(.L_x_141) ;  /* 0xfffffffc00f08947 */ /* 0x002fea000383ffff */
[----:B------:R-:W-:Y:S05]  /*80e0*/  BRA `(.L_x_165) ;  /* 0xfffffff400c87947 */ /* 0x000fea000383ffff */
.L_x_142:
[----:B0-----:R0:W1:Y:S02]  /*80f0*/  SYNCS.PHASECHK.TRANS64.TRYWAIT P0, [R6+URZ], R5 ;  /* 0x00000005060075a7 */ /* 0x001064000800017f */
[----:B-1----:R-:W-:Y:S05]  /*8100*/  @!P0 NANOSLEEP.SYNCS 0x989680 ;  /* 0x009896800000895d */ /* 0x002fea0003900000 */
[----:B------:R-:W1:Y:S02]  /*8110*/  @!P0 SYNCS.PHASECHK.TRANS64 P0, [R6+URZ], R5 ;  /* 0x00000005060085a7 */ /* 0x000e64000800007f */
[----:B-1----:R-:W-:Y:S05]  /*8120*/  @!P0 BRA `(.L_x_142) ;  /* 0xfffffffc00f08947 */ /* 0x002fea000383ffff */
[----:B------:R-:W-:Y:S05]  /*8130*/  BRA `(.L_x_166) ;  /* 0xfffffff400d87947 */ /* 0x000fea000383ffff */
.L_x_143:
[----:B0-----:R0:W1:Y:S02]  /*8140*/  SYNCS.PHASECHK.TRANS64.TRYWAIT P0, [R9+URZ], R4 ;  /* 0x00000004090075a7 */ /* 0x001064000800017f */
[----:B-1----:R-:W-:Y:S05]  /*8150*/  @!P0 NANOSLEEP.SYNCS 0x989680 ;  /* 0x009896800000895d */ /* 0x002fea0003900000 */
[----:B------:R-:W1:Y:S02]  /*8160*/  @!P0 SYNCS.PHASECHK.TRANS64 P0, [R9+URZ], R4 ;  /* 0x00000004090085a7 */ /* 0x000e64000800007f */
[----:B-1----:R-:W-:Y:S05]  /*8170*/  @!P0 BRA `(.L_x_143) ;  /* 0xfffffffc00f08947 */ /* 0x002fea000383ffff */
[----:B------:R-:W-:Y:S05]  /*8180*/  BRA `(.L_x_167) ;  /* 0xfffffff400e87947 */ /* 0x000fea000383ffff */
.L_x_144:
[----:B0-----:R0:W1:Y:S02]  /*8190*/  SYNCS.PHASECHK.TRANS64.TRYWAIT P0, [R6+URZ], R5 ;  /* 0x00000005060075a7 */ /* 0x001064000800017f */
[----:B-1----:R-:W-:Y:S05]  /*81a0*/  @!P0 NANOSLEEP.SYNCS 0x989680 ;  /* 0x009896800000895d */ /* 0x002fea0003900000 */
[----:B------:R-:W1:Y:S02]  /*81b0*/  @!P0 SYNCS.PHASECHK.TRANS64 P0, [R6+URZ], R5 ;  /* 0x00000005060085a7 */ /* 0x000e64000800007f */
[----:B-1----:R-:W-:Y:S05]  /*81c0*/  @!P0 BRA `(.L_x_144) ;  /* 0xfffffffc00f08947 */ /* 0x002fea000383ffff */
[----:B------:R-:W-:Y:S05]  /*81d0*/  BRA `(.L_x_168) ;  /* 0xfffffff400f87947 */ /* 0x000fea000383ffff */
.L_x_145:
[----:B0-----:R0:W1:Y:S02]  /*81e0*/  SYNCS.PHASECHK.TRANS64.TRYWAIT P0, [R9+URZ], R4 ;  /* 0x00000004090075a7 */ /* 0x001064000800017f */
[----:B-1----:R-:W-:Y:S05]  /*81f0*/  @!P0 NANOSLEEP.SYNCS 0x989680 ;  /* 0x009896800000895d */ /* 0x002fea0003900000 */
[----:B------:R-:W1:Y:S02]  /*8200*/  @!P0 SYNCS.PHASECHK.TRANS64 P0, [R9+URZ], R4 ;  /* 0x00000004090085a7 */ /* 0x000e64000800007f */
[----:B-1----:R-:W-:Y:S05]  /*8210*/  @!P0 BRA `(.L_x_145) ;  /* 0xfffffffc00f08947 */ /* 0x002fea000383ffff */
[----:B------:R-:W-:Y:S05]  /*8220*/  BRA `(.L_x_169) ;  /* 0xfffffff800087947 */ /* 0x000fea000383ffff */
.L_x_146:
[----:B0-----:R0:W1:Y:S02]  /*8230*/  SYNCS.PHASECHK.TRANS64.TRYWAIT P0, [R6+URZ], R5 ;  /* 0x00000005060075a7 */ /* 0x001064000800017f */
[----:B-1----:R-:W-:Y:S05]  /*8240*/  @!P0 NANOSLEEP.SYNCS 0x989680 ;  /* 0x009896800000895d */ /* 0x002fea0003900000 */
[----:B------:R-:W1:Y:S02]  /*8250*/  @!P0 SYNCS.PHASECHK.TRANS64 P0, [R6+URZ], R5 ;  /* 0x00000005060085a7 */ /* 0x000e64000800007f */
[----:B-1----:R-:W-:Y:S05]  /*8260*/  @!P0 BRA `(.L_x_146) ;  /* 0xfffffffc00f08947 */ /* 0x002fea000383ffff */
[----:B------:R-:W-:Y:S05]  /*8270*/  BRA `(.L_x_170) ;  /* 0xfffffff800187947 */ /* 0x000fea000383ffff */
.L_x_147:
[----:B-1----:R1:W2:Y:S02]  /*8280*/  SYNCS.PHASECHK.TRANS64.TRYWAIT P0, [R9+URZ], R4 ;  /* 0x00000004090075a7 */ /* 0x0022a4000800017f */
[----:B--2---:R-:W-:Y:S05]  /*8290*/  @!P0 NANOSLEEP.SYNCS 0x989680 ;  /* 0x009896800000895d */ /* 0x004fea0003900000 */
[----:B------:R-:W2:Y:S02]  /*82a0*/  @!P0 SYNCS.PHASECHK.TRANS64 P0, [R9+URZ], R4 ;  /* 0x00000004090085a7 */ /* 0x000ea4000800007f */
[----:B--2---:R-:W-:Y:S05]  /*82b0*/  @!P0 BRA `(.L_x_147) ;  /* 0xfffffffc00f08947 */ /* 0x004fea000383ffff */
[----:B------:R-:W-:Y:S05]  /*82c0*/  BRA `(.L_x_171) ;  /* 0xfffffff800207947 */ /* 0x000fea000383ffff */
.L_x_172:
[----:B------:R-:W-:-:S00]  /*82d0*/  BRA `(.L_x_172) ;  /* 0xfffffffc00fc7947 */ /* 0x000fc0000383ffff */
[----:B------:R-:W-:-:S00]  /*82e0*/  NOP ;  /* 0x0000000000007918 */ /* 0x000fc00000000000 */
        /* <DEDUP_REMOVED lines=9> */
.L_x_173:


//--------------------- .nv.global.init           --------------------------
	.section	.nv.global.init,"aw",@progbits
.nv.global.init:
	.type		$str$22,@object
	.size		$str$22,($str$23 - $str$22)
$str$22:
        /*0000*/ 	.byte	0x6b, 0x5f, 0x74, 0x69, 0x6c, 0x65, 0x5f, 0x63, 0x6f, 0x75, 0x6e, 0x74, 0x20, 0x3e, 0x3d, 0x20
        /*0010*/ 	.byte	0x31, 0x00
	.type		$str$23,@object
	.size		$str$23,(__unnamed_1 - $str$23)
$str$23:
        /*0012*/ 	.byte	0x2f, 0x74, 0x6d, 0x70, 0x2f, 0x63, 0x75, 0x74, 0x6c, 0x61, 0x73, 0x73, 0x5f, 0x73, 0x77, 0x65
        /*0022*/ 	.byte	0x65, 0x70, 0x5f, 0x73, 0x72, 0x63, 0x2f, 0x69, 0x6e, 0x63, 0x6c, 0x75, 0x64, 0x65, 0x2f, 0x63
        /*0032*/ 	.byte	0x75, 0x74, 0x6c, 0x61, 0x73, 0x73, 0x2f, 0x67, 0x65, 0x6d, 0x6d, 0x2f, 0x63, 0x6f, 0x6c, 0x6c
        /*0042*/ 	.byte	0x65, 0x63, 0x74, 0x69, 0x76, 0x65, 0x2f, 0x73, 0x6d, 0x39, 0x30, 0x5f, 0x6d, 0x6d, 0x61, 0x5f
        /*0052*/ 	.byte	0x74, 0x6d, 0x61, 0x5f, 0x67, 0x6d, 0x6d, 0x61, 0x5f, 0x73, 0x73, 0x5f, 0x77, 0x61, 0x72, 0x70
        /*0062*/ 	.byte	0x73, 0x70, 0x65, 0x63, 0x69, 0x61, 0x6c, 0x69, 0x7a, 0x65, 0x64, 0x2e, 0x68, 0x70, 0x70, 0x00
	.type		__unnamed_1,@object
	.size		__unnamed_1,(.L_0 - __unnamed_1)
__unnamed_1:
        /*0072*/ 	.byte	0x76, 0x6f, 0x69, 0x64, 0x20, 0x63, 0x75, 0x74, 0x6c, 0x61, 0x73, 0x73, 0x3a, 0x3a, 0x67, 0x65
        /* <DEDUP_REMOVED lines=180> */
        /*0bc2*/ 	.byte	0x74, 0x79, 0x5d, 0x00
.L_0:


//--------------------- .nv.shared._ZN7cutlass13device_kernelINS_4gemm6kernel13GemmUniversalIN4cute5tupleIJiiiiEEENS1_10collective13CollectiveMmaINS1_34MainloopSm90TmaGmmaWarpSpecializedILi17ENS5_IJNS4_1CILi1EEESB_SB_EEENS1_35KernelTmaWarpSpecializedCooperativeEEENS5_IJNSA_ILi384EEENSA_ILi32EEENSA_ILi16EEEEEENS_10bfloat16_tENS5_IJlSB_lEEESJ_SK_NS4_8TiledMMAINS4_8MMA_AtomIJNS4_4SM904GMMA27MMA_64x32x16_F32BF16BF16_SSILNSO_5MajorE0ELSQ_0ELNSO_7ScaleInE1ELSR_1EEEEEENS4_6LayoutINS5_IJNSA_ILi2EEESB_SB_EEENS5_IJSB_NSA_ILi0EEESX_EEEEENS5_IJNS4_10UnderscoreES10_S10_EEEEENS4_13SM90_TMA_LOADENS4_14ComposedLayoutINS4_7SwizzleILi1ELi4ELi3EEENS4_18smem_ptr_flag_bitsILi16EEENSU_INS5_IJNSA_ILi8EEESH_EEENS5_IJSH_SB_EEEEEEEvNS4_8identityES13_S1D_vS1E_EENS_8epilogue10collective6detail29Sm90TmaWarpSpecializedAdapterINS1H_15DefaultEpilogueISJ_SK_SK_NS1G_6thread17LinearCombinationISJ_Li1EffLNS1L_9ScaleType4KindE0ELNS_15FloatRoundStyleE2ESJ_EENS1_15EpilogueDefaultEEEEEvvEEEEvNT_6ParamsE --------------------------
	.section	.nv.shared._ZN7cutlass13device_kernelINS_4gemm6kernel13GemmUniversalIN4cute5tupleIJiiiiEEENS1_10collective13CollectiveMmaINS1_34MainloopSm90TmaGmmaWarpSpecializedILi17ENS5_IJNS4_1CILi1EEESB_SB_EEENS1_35KernelTmaWarpSpecializedCooperativeEEENS5_IJNSA_ILi384EEENSA_ILi32EEENSA_ILi16EEEEEENS_10bfloat16_tENS5_IJlSB_lEEESJ_SK_NS4_8TiledMMAINS4_8MMA_AtomIJNS4_4SM904GMMA27MMA_64x32x16_F32BF16BF16_SSILNSO_5MajorE0ELSQ_0ELNSO_7ScaleInE1ELSR_1EEEEEENS4_6LayoutINS5_IJNSA_ILi2EEESB_SB_EEENS5_IJSB_NSA_ILi0EEESX_EEEEENS5_IJNS4_10UnderscoreES10_S10_EEEEENS4_13SM90_TMA_LOADENS4_14ComposedLayoutINS4_7SwizzleILi1ELi4ELi3EEENS4_18smem_ptr_flag_bitsILi16EEENSU_INS5_IJNSA_ILi8EEESH_EEENS5_IJSH_SB_EEEEEEEvNS4_8identityES13_S1D_vS1E_EENS_8epilogue10collective6detail29Sm90TmaWarpSpecializedAdapterINS1H_15DefaultEpilogueISJ_SK_SK_NS1G_6thread17LinearCombinationISJ_Li1EffLNS1L_9ScaleType4KindE0ELNS_15FloatRoundStyleE2ESJ_EENS1_15EpilogueDefaultEEEEEvvEEEEvNT_6ParamsE,"aw",@nobits
	.sectionflags	@""
	.align	16
	.zero		1024


//--------------------- .nv.shared.reserved.0     --------------------------
	.section	.nv.shared.reserved.0,"aw",@nobits
	.weak		__nv_reservedSMEM_offset_0_alias
	.size		__nv_reservedSMEM_offset_0_alias, 0, 0
	.other		__nv_reservedSMEM_offset_0_alias,@"STO_CUDA_RESERVED_SHARED STV_DEFAULT"
__nv_reservedSMEM_offset_0_alias:
	.zero		0


//--------------------- .nv.global                --------------------------
	.section	.nv.global,"aw",@nobits
.nv.global:
	.type		_ZN40_INTERNAL_d0c2af22_4_k_cu_74c705bc_108224cute1_E,@object
	.size		_ZN40_INTERNAL_d0c2af22_4_k_cu_74c705bc_108224cute1_E,(_ZN40_INTERNAL_d0c2af22_4_k_cu_74c705bc_108224cuda3std3__45__cpo6cbeginE - _ZN40_INTERNAL_d0c2af22_4_k_cu_74c705bc_108224cute1_E)
_ZN40_INTERNAL_d0c2af22_4_k_cu_74c705bc_108224cute1_E:
	.zero		1
	.type		_ZN40_INTERNAL_d0c2af22_4_k_cu_74c705bc_108224cuda3std3__45__cpo6cbeginE,@object
	.size		_ZN40_INTERNAL_d0c2af22_4_k_cu_74c705bc_108224cuda3std3__45__cpo6cbeginE,(_ZN40_INTERNAL_d0c2af22_4_k_cu_74c705bc_108224cuda3std3__48in_placeE - _ZN40_INTERNAL_d0c2af22_4_k_cu_74c705bc_108224cuda3std3__45__cpo6cbeginE)
_ZN40_INTERNAL_d0c2af22_4_k_cu_74c705bc_108224cuda3std3__45__cpo6cbeginE:
	.zero		1
	.type		_ZN40_INTERNAL_d0c2af22_4_k_cu_74c705bc_108224cuda3std3__48in_placeE,@object
	.size		_ZN40_INTERNAL_d0c2af22_4_k_cu_74c705bc_108224cuda3std3__48in_placeE,(_ZN40_INTERNAL_d0c2af22_4_k_cu_74c705bc_108224cuda3std6ranges3__45__cpo9iter_moveE - _ZN40_INTERNAL_d0c2af22_4_k_cu_74c705bc_108224cuda3std3__48in_placeE)
_ZN40_INTERNAL_d0c2af22_4_k_cu_74c705bc_108224cuda3std3__48in_placeE:
	.zero		1
	.type		_ZN40_INTERNAL_d0c2af22_4_k_cu_74c705bc_108224cuda3std6ranges3__45__cpo9iter_moveE,@object
	.size		_ZN40_INTERNAL_d0c2af22_4_k_cu_74c705bc_108224cuda3std6ranges3__45__cpo9iter_moveE,(_ZN40_INTERNAL_d0c2af22_4_k_cu_74c705bc_108224cuda3std3__45__cpo5beginE - _ZN40_INTERNAL_d0c2af22_4_k_cu_74c705bc_108224cuda3std6ranges3__45__cpo9iter_moveE)
_ZN40_INTERNAL_d0c2af22_4_k_cu_74c705bc_108224cuda3std6ranges3__45__cpo9iter_moveE:
	.zero		1
	.type		_ZN40_INTERNAL_d0c2af22_4_k_cu_74c705bc_108224cuda3std3__45__cpo5beginE,@object
	.size		_ZN40_INTERNAL_d0c2af22_4_k_cu_74c705bc_108224cuda3std3__45__cpo5beginE,(_ZN40_INTERNAL_d0c2af22_4_k_cu_74c705bc_108224cuda3std3__442_GLOBAL__N__d0c2af22_4_k_cu_74c705bc_108226ignoreE - _ZN40_INTERNAL_d0c2af22_4_k_cu_74c705bc_108224cuda3std3__45__cpo5beginE)
_ZN40_INTERNAL_d0c2af22_4_k_cu_74c705bc_108224cuda3std3__45__cpo5beginE:
	.zero		1
	.type		_ZN40_INTERNAL_d0c2af22_4_k_cu_74c705bc_108224cuda3std3__442_GLOBAL__N__d0c2af22_4_k_cu_74c705bc_108226ignoreE,@object
	.size		_ZN40_INTERNAL_d0c2af22_4_k_cu_74c705bc_108224cuda3std3__442_GLOBAL__N__d0c2af22_4_k_cu_74c705bc_108226ignoreE,(_ZN40_INTERNAL_d0c2af22_4_k_cu_74c705bc_108224cute7productE - _ZN40_INTERNAL_d0c2af22_4_k_cu_74c705bc_108224cuda3std3__442_GLOBAL__N__d0c2af22_4_k_cu_74c705bc_108226ignoreE)
_ZN40_INTERNAL_d0c2af22_4_k_cu_74c705bc_108224cuda3std3__442_GLOBAL__N__d0c2af22_4_k_cu_74c705bc_108226ignoreE:
	.zero		1
	.type		_ZN40_INTERNAL_d0c2af22_4_k_cu_74c705bc_108224cute7productE,@object
	.size		_ZN40_INTERNAL_d0c2af22_4_k_cu_74c705bc_108224cute7productE,(_ZN40_INTERNAL_d0c2af22_4_k_cu_74c705bc_108224cuda3std3__45__cpo3endE - _ZN40_INTERNAL_d0c2af22_4_k_cu_74c705bc_108224cute7productE)
_ZN40_INTERNAL_d0c2af22_4_k_cu_74c705bc_108224cute7productE:
	.zero		1
	.type		_ZN40_INTERNAL_d0c2af22_4_k_cu_74c705bc_108224cuda3std3__45__cpo3endE,@object
	.size		_ZN40_INTERNAL_d0c2af22_4_k_cu_74c705bc_108224cuda3std3__45__cpo3endE,(_ZN40_INTERNAL_d0c2af22_4_k_cu_74c705bc_108224cuda3std3__419piecewise_constructE - _ZN40_INTERNAL_d0c2af22_4_k_cu_74c705bc_108224cuda3std3__45__cpo3endE)
_ZN40_INTERNAL_d0c2af22_4_k_cu_74c705bc_108224cuda3std3__45__cpo3endE:
	.zero		1
	.type		_ZN40_INTERNAL_d0c2af22_4_k_cu_74c705bc_108224cuda3std3__419piecewise_constructE,@object
	.size		_ZN40_INTERNAL_d0c2af22_4_k_cu_74c705bc_108224cuda3std3__419piecewise_constructE,(_ZN40_INTERNAL_d0c2af22_4_k_cu_74c705bc_108224cuda3std3__45__cpo4cendE - _ZN40_INTERNAL_d0c2af22_4_k_cu_74c705bc_108224cuda3std3__419piecewise_constructE)
_ZN40_INTERNAL_d0c2af22_4_k_cu_74c705bc_108224cuda3std3__419piecewise_constructE:
	.zero		1
	.type		_ZN40_INTERNAL_d0c2af22_4_k_cu_74c705bc_108224cuda3std3__45__cpo4cendE,@object
	.size		_ZN40_INTERNAL_d0c2af22_4_k_cu_74c705bc_108224cuda3std3__45__cpo4cendE,(_ZN40_INTERNAL_d0c2af22_4_k_cu_74c705bc_108224cuda3std6ranges3__45__cpo4swapE - _ZN40_INTERNAL_d0c2af22_4_k_cu_74c705bc_108224cuda3std3__45__cpo4cendE)
_ZN40_INTERNAL_d0c2af22_4_k_cu_74c705bc_108224cuda3std3__45__cpo4cendE:
	.zero		1
	.type		_ZN40_INTERNAL_d0c2af22_4_k_cu_74c705bc_108224cuda3std6ranges3__45__cpo4swapE,@object
	.size		_ZN40_INTERNAL_d0c2af22_4_k_cu_74c705bc_108224cuda3std6ranges3__45__cpo4swapE,(.L_8 - _ZN40_INTERNAL_d0c2af22_4_k_cu_74c705bc_108224cuda3std6ranges3__45__cpo4swapE)
_ZN40_INTERNAL_d0c2af22_4_k_cu_74c705bc_108224cuda3std6ranges3__45__cpo4swapE:
	.zero		1
.L_8:


//--------------------- .nv.constant0._ZN7cutlass13device_kernelINS_4gemm6kernel13GemmUniversalIN4cute5tupleIJiiiiEEENS1_10collective13CollectiveMmaINS1_34MainloopSm90TmaGmmaWarpSpecializedILi17ENS5_IJNS4_1CILi1EEESB_SB_EEENS1_35KernelTmaWarpSpecializedCooperativeEEENS5_IJNSA_ILi384EEENSA_ILi32EEENSA_ILi16EEEEEENS_10bfloat16_tENS5_IJlSB_lEEESJ_SK_NS4_8TiledMMAINS4_8MMA_AtomIJNS4_4SM904GMMA27MMA_64x32x16_F32BF16BF16_SSILNSO_5MajorE0ELSQ_0ELNSO_7ScaleInE1ELSR_1EEEEEENS4_6LayoutINS5_IJNSA_ILi2EEESB_SB_EEENS5_IJSB_NSA_ILi0EEESX_EEEEENS5_IJNS4_10UnderscoreES10_S10_EEEEENS4_13SM90_TMA_LOADENS4_14ComposedLayoutINS4_7SwizzleILi1ELi4ELi3EEENS4_18smem_ptr_flag_bitsILi16EEENSU_INS5_IJNSA_ILi8EEESH_EEENS5_IJSH_SB_EEEEEEEvNS4_8identityES13_S1D_vS1E_EENS_8epilogue10collective6detail29Sm90TmaWarpSpecializedAdapterINS1H_15DefaultEpilogueISJ_SK_SK_NS1G_6thread17LinearCombinationISJ_Li1EffLNS1L_9ScaleType4KindE0ELNS_15FloatRoundStyleE2ESJ_EENS1_15EpilogueDefaultEEEEEvvEEEEvNT_6ParamsE --------------------------
	.section	.nv.constant0._ZN7cutlass13device_kernelINS_4gemm6kernel13GemmUniversalIN4cute5tupleIJiiiiEEENS1_10collective13CollectiveMmaINS1_34MainloopSm90TmaGmmaWarpSpecializedILi17ENS5_IJNS4_1CILi1EEESB_SB_EEENS1_35KernelTmaWarpSpecializedCooperativeEEENS5_IJNSA_ILi384EEENSA_ILi32EEENSA_ILi16EEEEEENS_10bfloat16_tENS5_IJlSB_lEEESJ_SK_NS4_8TiledMMAINS4_8MMA_AtomIJNS4_4SM904GMMA27MMA_64x32x16_F32BF16BF16_SSILNSO_5MajorE0ELSQ_0ELNSO_7ScaleInE1ELSR_1EEEEEENS4_6LayoutINS5_IJNSA_ILi2EEESB_SB_EEENS5_IJSB_NSA_ILi0EEESX_EEEEENS5_IJNS4_10UnderscoreES10_S10_EEEEENS4_13SM90_TMA_LOADENS4_14ComposedLayoutINS4_7SwizzleILi1ELi4ELi3EEENS4_18smem_ptr_flag_bitsILi16EEENSU_INS5_IJNSA_ILi8EEESH_EEENS5_IJSH_SB_EEEEEEEvNS4_8identityES13_S1D_vS1E_EENS_8epilogue10collective6detail29Sm90TmaWarpSpecializedAdapterINS1H_15DefaultEpilogueISJ_SK_SK_NS1G_6thread17LinearCombinationISJ_Li1EffLNS1L_9ScaleType4KindE0ELNS_15FloatRoundStyleE2ESJ_EENS1_15EpilogueDefaultEEEEEvvEEEEvNT_6ParamsE,"a",@progbits
	.sectionflags	@""
	.align	4
.nv.constant0._ZN7cutlass13device_kernelINS_4gemm6kernel13GemmUniversalIN4cute5tupleIJiiiiEEENS1_10collective13CollectiveMmaINS1_34MainloopSm90TmaGmmaWarpSpecializedILi17ENS5_IJNS4_1CILi1EEESB_SB_EEENS1_35KernelTmaWarpSpecializedCooperativeEEENS5_IJNSA_ILi384EEENSA_ILi32EEENSA_ILi16EEEEEENS_10bfloat16_tENS5_IJlSB_lEEESJ_SK_NS4_8TiledMMAINS4_8MMA_AtomIJNS4_4SM904GMMA27MMA_64x32x16_F32BF16BF16_SSILNSO_5MajorE0ELSQ_0ELNSO_7ScaleInE1ELSR_1EEEEEENS4_6LayoutINS5_IJNSA_ILi2EEESB_SB_EEENS5_IJSB_NSA_ILi0EEESX_EEEEENS5_IJNS4_10UnderscoreES10_S10_EEEEENS4_13SM90_TMA_LOADENS4_14ComposedLayoutINS4_7SwizzleILi1ELi4ELi3EEENS4_18smem_ptr_flag_bitsILi16EEENSU_INS5_IJNSA_ILi8EEESH_EEENS5_IJSH_SB_EEEEEEEvNS4_8identityES13_S1D_vS1E_EENS_8epilogue10collective6detail29Sm90TmaWarpSpecializedAdapterINS1H_15DefaultEpilogueISJ_SK_SK_NS1G_6thread17LinearCombinationISJ_Li1EffLNS1L_9ScaleType4KindE0ELNS_15FloatRoundStyleE2ESJ_EENS1_15EpilogueDefaultEEEEEvvEEEEvNT_6ParamsE:
	.zero		1664


//--------------------- SYMBOLS --------------------------

	.type		.nv.reservedSmem.offset0,@object
	.size		.nv.reservedSmem.offset0,0x4
	.type		__assertfail,@function
